//
// Generated by NVIDIA NVVM Compiler
//
// Compiler Build ID: CL-36424714
// Cuda compilation tools, release 13.0, V13.0.88
// Based on NVVM 20.0.0
//

.version 9.0
.target sm_100
.address_size 64

	// .globl	_Z13ripple_kernelPfif
.func  (.param .align 16 .b8 func_retval0[16]) __internal_trig_reduction_slowpathd
(
	.param .b64 __internal_trig_reduction_slowpathd_param_0
)
;
.global .align 8 .b8 __cudart_i2opi_d[144] = {8, 93, 141, 31, 177, 95, 251, 107, 234, 146, 82, 138, 247, 57, 7, 61, 123, 241, 229, 235, 199, 186, 39, 117, 45, 234, 95, 158, 102, 63, 70, 79, 183, 9, 203, 39, 207, 126, 54, 109, 31, 109, 10, 90, 139, 17, 47, 239, 15, 152, 5, 222, 255, 151, 248, 31, 59, 40, 249, 189, 139, 95, 132, 156, 244, 57, 83, 131, 57, 214, 145, 57, 65, 126, 95, 180, 38, 112, 156, 233, 132, 68, 187, 46, 245, 53, 130, 232, 62, 167, 41, 177, 28, 235, 29, 254, 28, 146, 209, 9, 234, 46, 73, 6, 224, 210, 77, 66, 58, 110, 36, 183, 97, 197, 187, 222, 171, 99, 81, 254, 65, 144, 67, 60, 153, 149, 98, 219, 192, 221, 52, 245, 209, 87, 39, 252, 41, 21, 68, 78, 110, 131, 249, 162};
.global .align 16 .b8 __cudart_sin_cos_coeffs[128] = {70, 210, 176, 44, 241, 229, 90, 190, 146, 227, 172, 105, 227, 29, 199, 62, 161, 98, 219, 25, 160, 1, 42, 191, 24, 8, 17, 17, 17, 17, 129, 63, 84, 85, 85, 85, 85, 85, 197, 191, 0, 0, 0, 0, 0, 0, 0, 0, 0, 0, 0, 0, 0, 0, 0, 0, 100, 129, 253, 32, 131, 255, 168, 189, 40, 133, 239, 193, 167, 238, 33, 62, 217, 230, 6, 142, 79, 126, 146, 190, 233, 188, 221, 25, 160, 1, 250, 62, 71, 93, 193, 22, 108, 193, 86, 191, 81, 85, 85, 85, 85, 85, 165, 63, 0, 0, 0, 0, 0, 0, 224, 191, 0, 0, 0, 0, 0, 0, 240, 63};

.visible .entry _Z13ripple_kernelPfif(
	.param .u64 .ptr .align 1 _Z13ripple_kernelPfif_param_0,
	.param .u32 _Z13ripple_kernelPfif_param_1,
	.param .f32 _Z13ripple_kernelPfif_param_2
)
{
	.reg .pred 	%p<5>;
	.reg .b32 	%r<32>;
	.reg .b32 	%f<8>;
	.reg .b64 	%rd<9>;
	.reg .b64 	%fd<52>;

	ld.param.u64 	%rd1, [_Z13ripple_kernelPfif_param_0];
	ld.param.u32 	%r7, [_Z13ripple_kernelPfif_param_1];
	ld.param.f32 	%f1, [_Z13ripple_kernelPfif_param_2];
	mov.u32 	%r8, %tid.x;
	mov.u32 	%r9, %ctaid.x;
	mov.u32 	%r10, %ntid.x;
	mad.lo.s32 	%r11, %r9, %r10, %r8;
	mov.u32 	%r12, %tid.y;
	mov.u32 	%r13, %ctaid.y;
	mov.u32 	%r14, %ntid.y;
	mad.lo.s32 	%r15, %r13, %r14, %r12;
	mov.u32 	%r16, %nctaid.x;
	mul.lo.s32 	%r17, %r16, %r10;
	mad.lo.s32 	%r1, %r17, %r15, %r11;
	cvt.rn.f64.s32 	%fd9, %r11;
	mul.f64 	%fd10, %fd9, 0d3FE0000000000000;
	mul.hi.s32 	%r18, %r7, -2004318071;
	add.s32 	%r19, %r18, %r7;
	shr.u32 	%r20, %r19, 31;
	shr.s32 	%r21, %r19, 3;
	add.s32 	%r22, %r21, %r20;
	cvt.rn.f64.s32 	%fd11, %r22;
	sub.f64 	%fd12, %fd10, %fd11;
	cvt.rn.f32.f64 	%f2, %fd12;
	cvt.rn.f64.u32 	%fd13, %r15;
	mul.f64 	%fd14, %fd13, 0d3FE0000000000000;
	sub.f64 	%fd15, %fd14, %fd11;
	cvt.rn.f32.f64 	%f3, %fd15;
	mul.f32 	%f4, %f3, %f3;
	fma.rn.f32 	%f5, %f2, %f2, %f4;
	sqrt.rn.f32 	%f6, %f5;
	cvt.f64.f32 	%fd16, %f6;
	div.rn.f64 	%fd1, %fd16, 0d4024000000000000;
	cvt.f64.f32 	%fd17, %f1;
	div.rn.f64 	%fd18, %fd17, 0dC01C000000000000;
	add.f64 	%fd2, %fd1, %fd18;
	abs.f64 	%fd3, %fd2;
	setp.neu.f64 	%p1, %fd3, 0d7FF0000000000000;
	@%p1 bra 	$L__BB0_2;
	mov.f64 	%fd24, 0d0000000000000000;
	mul.rn.f64 	%fd51, %fd2, %fd24;
	mov.b32 	%r31, 1;
	bra.uni 	$L__BB0_5;
$L__BB0_2:
	mul.f64 	%fd19, %fd2, 0d3FE45F306DC9C883;
	cvt.rni.s32.f64 	%r30, %fd19;
	cvt.rn.f64.s32 	%fd20, %r30;
	fma.rn.f64 	%fd21, %fd20, 0dBFF921FB54442D18, %fd2;
	fma.rn.f64 	%fd22, %fd20, 0dBC91A62633145C00, %fd21;
	fma.rn.f64 	%fd51, %fd20, 0dB97B839A252049C0, %fd22;
	setp.ltu.f64 	%p2, %fd3, 0d41E0000000000000;
	@%p2 bra 	$L__BB0_4;
	{ // callseq 0, 0
	.param .b64 param0;
	st.param.f64 	[param0], %fd2;
	.param .align 16 .b8 retval0[16];
	call.uni (retval0), 
	__internal_trig_reduction_slowpathd, 
	(
	param0
	);
	ld.param.f64 	%fd51, [retval0];
	ld.param.b32 	%r30, [retval0+8];
	} // callseq 0
$L__BB0_4:
	add.s32 	%r31, %r30, 1;
$L__BB0_5:
	cvta.to.global.u64 	%rd2, %rd1;
	shl.b32 	%r25, %r31, 6;
	cvt.u64.u32 	%rd3, %r25;
	and.b64  	%rd4, %rd3, 64;
	mov.u64 	%rd5, __cudart_sin_cos_coeffs;
	add.s64 	%rd6, %rd5, %rd4;
	mul.rn.f64 	%fd25, %fd51, %fd51;
	and.b32  	%r26, %r31, 1;
	setp.eq.b32 	%p3, %r26, 1;
	selp.f64 	%fd26, 0dBDA8FF8320FD8164, 0d3DE5DB65F9785EBA, %p3;
	ld.global.nc.v2.f64 	{%fd27, %fd28}, [%rd6];
	fma.rn.f64 	%fd29, %fd26, %fd25, %fd27;
	fma.rn.f64 	%fd30, %fd29, %fd25, %fd28;
	ld.global.nc.v2.f64 	{%fd31, %fd32}, [%rd6+16];
	fma.rn.f64 	%fd33, %fd30, %fd25, %fd31;
	fma.rn.f64 	%fd34, %fd33, %fd25, %fd32;
	ld.global.nc.v2.f64 	{%fd35, %fd36}, [%rd6+32];
	fma.rn.f64 	%fd37, %fd34, %fd25, %fd35;
	fma.rn.f64 	%fd38, %fd37, %fd25, %fd36;
	fma.rn.f64 	%fd39, %fd38, %fd51, %fd51;
	fma.rn.f64 	%fd40, %fd38, %fd25, 0d3FF0000000000000;
	selp.f64 	%fd41, %fd40, %fd39, %p3;
	and.b32  	%r27, %r31, 2;
	setp.eq.s32 	%p4, %r27, 0;
	mov.f64 	%fd42, 0d0000000000000000;
	sub.f64 	%fd43, %fd42, %fd41;
	selp.f64 	%fd44, %fd41, %fd43, %p4;
	mul.f64 	%fd45, %fd44, 0d405FC00000000000;
	add.f64 	%fd46, %fd1, 0d3FF0000000000000;
	div.rn.f64 	%fd47, %fd45, %fd46;
	add.f64 	%fd48, %fd47, 0d4060000000000000;
	cvt.rmi.f64.f64 	%fd49, %fd48;
	cvt.rn.f32.f64 	%f7, %fd49;
	shl.b32 	%r28, %r1, 2;
	mul.wide.s32 	%rd7, %r28, 4;
	add.s64 	%rd8, %rd2, %rd7;
	st.global.f32 	[%rd8], %f7;
	st.global.f32 	[%rd8+4], %f7;
	st.global.f32 	[%rd8+8], %f7;
	mov.b32 	%r29, 1132396544;
	st.global.u32 	[%rd8+12], %r29;
	ret;

}
.func  (.param .align 16 .b8 func_retval0[16]) __internal_trig_reduction_slowpathd(
	.param .b64 __internal_trig_reduction_slowpathd_param_0
)
{
	.local .align 8 .b8 	__local_depot1[40];
	.reg .b64 	%SP;
	.reg .b64 	%SPL;
	.reg .pred 	%p<10>;
	.reg .b32 	%r<47>;
	.reg .b64 	%rd<74>;
	.reg .b64 	%fd<5>;

	mov.u64 	%SPL, __local_depot1;
	ld.param.f64 	%fd4, [__internal_trig_reduction_slowpathd_param_0];
	add.u64 	%rd1, %SPL, 0;
	{
	.reg .b32 %temp; 
	mov.b64 	{%temp, %r1}, %fd4;
	}
	shr.u32 	%r2, %r1, 20;
	and.b32  	%r3, %r2, 2047;
	setp.eq.s32 	%p1, %r3, 2047;
	mov.b32 	%r46, 0;
	@%p1 bra 	$L__BB1_9;
	add.s32 	%r20, %r3, -1024;
	mov.b64 	%rd20, %fd4;
	shl.b64 	%rd2, %rd20, 11;
	shr.u32 	%r4, %r20, 6;
	sub.s32 	%r45, 15, %r4;
	sub.s32 	%r21, 19, %r4;
	setp.lt.u32 	%p2, %r20, 128;
	selp.b32 	%r6, 18, %r21, %p2;
	setp.ge.s32 	%p3, %r45, %r6;
	mov.b64 	%rd70, 0;
	@%p3 bra 	$L__BB1_4;
	add.s32 	%r23, %r6, %r4;
	neg.s32 	%r43, %r23;
	or.b64  	%rd3, %rd2, -9223372036854775808;
	mov.b64 	%rd70, 0;
	mov.b32 	%r42, 0;
	mov.u64 	%rd25, __cudart_i2opi_d;
	mov.u32 	%r44, %r45;
$L__BB1_3:
	.pragma "nounroll";
	mul.wide.s32 	%rd22, %r42, 8;
	add.s64 	%rd23, %rd1, %rd22;
	mul.wide.s32 	%rd24, %r44, 8;
	add.s64 	%rd26, %rd25, %rd24;
	ld.global.nc.u64 	%rd27, [%rd26];
	{
	.reg .u32 %r0, %r1, %r2, %r3, %alo, %ahi, %blo, %bhi, %clo, %chi;
	mov.b64 	{%alo,%ahi}, %rd27;
	mov.b64 	{%blo,%bhi}, %rd3;
	mov.b64 	{%clo,%chi}, %rd70;
	mad.lo.cc.u32 	%r0, %alo, %blo, %clo;
	madc.hi.cc.u32 	%r1, %alo, %blo, %chi;
	madc.hi.u32 	%r2, %alo, %bhi, 0;
	mad.lo.cc.u32 	%r1, %alo, %bhi, %r1;
	madc.hi.cc.u32 	%r2, %ahi, %blo, %r2;
	madc.hi.u32 	%r3, %ahi, %bhi, 0;
	mad.lo.cc.u32 	%r1, %ahi, %blo, %r1;
	madc.lo.cc.u32 	%r2, %ahi, %bhi, %r2;
	addc.u32 	%r3, %r3, 0;
	mov.b64 	%rd28, {%r0,%r1};
	mov.b64 	%rd70, {%r2,%r3};
	}
	st.local.u64 	[%rd23], %rd28;
	add.s32 	%r44, %r44, 1;
	add.s32 	%r43, %r43, 1;
	add.s32 	%r42, %r42, 1;
	setp.ne.s32 	%p4, %r43, -15;
	mov.u32 	%r45, %r6;
	@%p4 bra 	$L__BB1_3;
$L__BB1_4:
	cvt.s64.s32 	%rd29, %r45;
	cvt.u64.u32 	%rd30, %r4;
	add.s64 	%rd31, %rd30, %rd29;
	shl.b64 	%rd32, %rd31, 3;
	add.s64 	%rd33, %rd1, %rd32;
	st.local.u64 	[%rd33+-120], %rd70;
	and.b32  	%r15, %r2, 63;
	ld.local.u64 	%rd72, [%rd1+16];
	ld.local.u64 	%rd71, [%rd1+24];
	setp.eq.s32 	%p5, %r15, 0;
	@%p5 bra 	$L__BB1_6;
	shl.b64 	%rd34, %rd71, %r15;
	shr.u64 	%rd35, %rd72, 1;
	xor.b32  	%r24, %r15, 63;
	shr.u64 	%rd36, %rd35, %r24;
	or.b64  	%rd71, %rd34, %rd36;
	ld.local.u64 	%rd37, [%rd1+8];
	shl.b64 	%rd38, %rd72, %r15;
	shr.u64 	%rd39, %rd37, 1;
	shr.u64 	%rd40, %rd39, %r24;
	or.b64  	%rd72, %rd38, %rd40;
$L__BB1_6:
	and.b32  	%r25, %r1, -2147483648;
	shr.u64 	%rd41, %rd71, 62;
	cvt.u32.u64 	%r26, %rd41;
	mov.b64 	{%r27, %r28}, %rd71;
	mov.b64 	{%r29, %r30}, %rd72;
	shf.l.wrap.b32 	%r31, %r30, %r27, 2;
	shf.l.wrap.b32 	%r32, %r27, %r28, 2;
	mov.b64 	%rd42, {%r31, %r32};
	shl.b64 	%rd43, %rd72, 2;
	shr.u64 	%rd44, %rd42, 63;
	cvt.u32.u64 	%r33, %rd44;
	add.s32 	%r34, %r33, %r26;
	setp.eq.s32 	%p6, %r25, 0;
	neg.s32 	%r35, %r34;
	selp.b32 	%r46, %r34, %r35, %p6;
	setp.gt.s64 	%p7, %rd42, -1;
	mov.b64 	%rd45, 0;
	{
	.reg .u32 %r0, %r1, %r2, %r3, %a0, %a1, %a2, %a3, %b0, %b1, %b2, %b3;
	mov.b64 	{%a0,%a1}, %rd45;
	mov.b64 	{%a2,%a3}, %rd45;
	mov.b64 	{%b0,%b1}, %rd43;
	mov.b64 	{%b2,%b3}, %rd42;
	sub.cc.u32 	%r0, %a0, %b0;
	subc.cc.u32 	%r1, %a1, %b1;
	subc.cc.u32 	%r2, %a2, %b2;
	subc.u32 	%r3, %a3, %b3;
	mov.b64 	%rd46, {%r0,%r1};
	mov.b64 	%rd47, {%r2,%r3};
	}
	xor.b32  	%r36, %r25, -2147483648;
	selp.b64 	%rd73, %rd42, %rd47, %p7;
	selp.b64 	%rd14, %rd43, %rd46, %p7;
	selp.b32 	%r17, %r25, %r36, %p7;
	clz.b64 	%r37, %rd73;
	cvt.u64.u32 	%rd15, %r37;
	setp.eq.s32 	%p8, %r37, 0;
	@%p8 bra 	$L__BB1_8;
	cvt.u32.u64 	%r38, %rd15;
	and.b32  	%r39, %r38, 63;
	shl.b64 	%rd48, %rd73, %r39;
	shr.u64 	%rd49, %rd14, 1;
	not.b32 	%r40, %r38;
	and.b32  	%r41, %r40, 63;
	shr.u64 	%rd50, %rd49, %r41;
	or.b64  	%rd73, %rd48, %rd50;
$L__BB1_8:
	mov.b64 	%rd51, -3958705157555305931;
	{
	.reg .u32 %r0, %r1, %r2, %r3, %alo, %ahi, %blo, %bhi;
	mov.b64 	{%alo,%ahi}, %rd73;
	mov.b64 	{%blo,%bhi}, %rd51;
	mul.lo.u32 	%r0, %alo, %blo;
	mul.hi.u32 	%r1, %alo, %blo;
	mad.lo.cc.u32 	%r1, %alo, %bhi, %r1;
	madc.hi.u32 	%r2, %alo, %bhi, 0;
	mad.lo.cc.u32 	%r1, %ahi, %blo, %r1;
	madc.hi.cc.u32 	%r2, %ahi, %blo, %r2;
	madc.hi.u32 	%r3, %ahi, %bhi, 0;
	mad.lo.cc.u32 	%r2, %ahi, %bhi, %r2;
	addc.u32 	%r3, %r3, 0;
	mov.b64 	%rd52, {%r0,%r1};
	mov.b64 	%rd53, {%r2,%r3};
	}
	setp.gt.s64 	%p9, %rd53, 0;
	{
	.reg .u32 %r0, %r1, %r2, %r3, %a0, %a1, %a2, %a3, %b0, %b1, %b2, %b3;
	mov.b64 	{%a0,%a1}, %rd52;
	mov.b64 	{%a2,%a3}, %rd53;
	mov.b64 	{%b0,%b1}, %rd52;
	mov.b64 	{%b2,%b3}, %rd53;
	add.cc.u32 	%r0, %a0, %b0;
	addc.cc.u32 	%r1, %a1, %b1;
	addc.cc.u32 	%r2, %a2, %b2;
	addc.u32 	%r3, %a3, %b3;
	mov.b64 	%rd54, {%r0,%r1};
	mov.b64 	%rd55, {%r2,%r3};
	}
	selp.b64 	%rd56, %rd55, %rd53, %p9;
	selp.s64 	%rd57, -1, 0, %p9;
	sub.s64 	%rd58, %rd57, %rd15;
	cvt.u64.u32 	%rd59, %r17;
	shl.b64 	%rd60, %rd59, 32;
	add.s64 	%rd61, %rd56, 1;
	shr.u64 	%rd62, %rd61, 10;
	add.s64 	%rd63, %rd62, 1;
	shr.u64 	%rd64, %rd63, 1;
	shl.b64 	%rd65, %rd58, 52;
	add.s64 	%rd66, %rd65, %rd64;
	add.s64 	%rd67, %rd66, 4602678819172646912;
	or.b64  	%rd68, %rd67, %rd60;
	mov.b64 	%fd4, %rd68;
$L__BB1_9:
	st.param.f64 	[func_retval0], %fd4;
	st.param.b32 	[func_retval0+8], %r46;
	ret;

}


// ===== COMPILED SASS (sm_100) =====

	.target	sm_100

	.elftype	@"ET_EXEC"


//--------------------- .note.nv.tkinfo           --------------------------
	.section	.note.nv.tkinfo,"",@"SHT_NOTE"
	.sectionflags	@"SHF_NOTE_NV_TKINFO"
	.tkinfo
        /*0018*/ 	.word	0x00000002
        /*0030*/ 	.string	""
        /*0030*/ 	.string	"ptxas"
        /*0030*/ 	.string	"Cuda compilation tools, release 13.0, V13.0.88"
        /*0030*/ 	.string	"Build cuda_13.0.r13.0/compiler.36424714_0"
        /*0030*/ 	.string	"-arch sm_100 -m 64 "



//--------------------- .note.nv.cuinfo           --------------------------
	.section	.note.nv.cuinfo,"",@"SHT_NOTE"
	.sectionflags	@"SHF_NOTE_NV_CUINFO"
        /*0018*/ 	.short	0x0002
        /*001a*/ 	.short	0x0064
        /*001c*/ 	.short	0x0082
	.zero		2


//--------------------- .nv.info                  --------------------------
	.section	.nv.info,"",@"SHT_CUDA_INFO"
	.align	4


	//----- nvinfo : EIATTR_REGCOUNT
	.align		4
        /*0000*/ 	.byte	0x04, 0x2f
        /*0002*/ 	.short	(.L_3 - .L_2)
	.align		4
.L_2:
        /*0004*/ 	.word	index@(_Z13ripple_kernelPfif)
        /*0008*/ 	.word	0x0000001c


	//----- nvinfo : EIATTR_FRAME_SIZE
	.align		4
.L_3:
        /*000c*/ 	.byte	0x04, 0x11
        /*000e*/ 	.short	(.L_5 - .L_4)
	.align		4
.L_4:
        /*0010*/ 	.word	index@($_Z13ripple_kernelPfif$__internal_trig_reduction_slowpathd)
        /*0014*/ 	.word	0x00000028


	//----- nvinfo : EIATTR_FRAME_SIZE
	.align		4
.L_5:
        /*0018*/ 	.byte	0x04, 0x11
        /*001a*/ 	.short	(.L_7 - .L_6)
	.align		4
.L_6:
        /*001c*/ 	.word	index@($__internal_1_$__cuda_sm20_sqrt_rn_f32_slowpath)
        /*0020*/ 	.word	0x00000028


	//----- nvinfo : EIATTR_FRAME_SIZE
	.align		4
.L_7:
        /*0024*/ 	.byte	0x04, 0x11
        /*0026*/ 	.short	(.L_9 - .L_8)
	.align		4
.L_8:
        /*0028*/ 	.word	index@($__internal_0_$__cuda_sm20_div_rn_f64_full)
        /*002c*/ 	.word	0x00000028


	//----- nvinfo : EIATTR_FRAME_SIZE
	.align		4
.L_9:
        /*0030*/ 	.byte	0x04, 0x11
        /*0032*/ 	.short	(.L_11 - .L_10)
	.align		4
.L_10:
        /*0034*/ 	.word	index@(_Z13ripple_kernelPfif)
        /*0038*/ 	.word	0x00000028


	//----- nvinfo : EIATTR_MIN_STACK_SIZE
	.align		4
.L_11:
        /*003c*/ 	.byte	0x04, 0x12
        /*003e*/ 	.short	(.L_13 - .L_12)
	.align		4
.L_12:
        /*0040*/ 	.word	index@(_Z13ripple_kernelPfif)
        /*0044*/ 	.word	0x00000028
.L_13:


//--------------------- .nv.compat                --------------------------
	.section	.nv.compat,"",@"SHT_CUDA_COMPAT_INFO"
	.align	4
        /*0000*/ 	.byte	0x02, 0x09, 0x00, 0x00, 0x02, 0x02, 0x01, 0x00, 0x02, 0x05, 0x05, 0x00, 0x03, 0x07, 0x01, 0x01
        /*0010*/ 	.byte	0x02, 0x03, 0x00, 0x00, 0x02, 0x06, 0x01, 0x00, 0x04, 0x0b, 0x08, 0x00, 0x01, 0x00, 0x00, 0x00
        /*0020*/ 	.byte	0x00, 0x00, 0x00, 0x00


//--------------------- .nv.info._Z13ripple_kernelPfif --------------------------
	.section	.nv.info._Z13ripple_kernelPfif,"",@"SHT_CUDA_INFO"
	.sectionflags	@""
	.align	4


	//----- nvinfo : EIATTR_CUDA_API_VERSION
	.align		4
        /*0000*/ 	.byte	0x04, 0x37
        /*0002*/ 	.short	(.L_15 - .L_14)
.L_14:
        /*0004*/ 	.word	0x00000082


	//----- nvinfo : EIATTR_KPARAM_INFO
	.align		4
.L_15:
        /*0008*/ 	.byte	0x04, 0x17
        /*000a*/ 	.short	(.L_17 - .L_16)
.L_16:
        /*000c*/ 	.word	0x00000000
        /*0010*/ 	.short	0x0002
        /*0012*/ 	.short	0x000c
        /*0014*/ 	.byte	0x00, 0xf0, 0x11, 0x00


	//----- nvinfo : EIATTR_KPARAM_INFO
	.align		4
.L_17:
        /*0018*/ 	.byte	0x04, 0x17
        /*001a*/ 	.short	(.L_19 - .L_18)
.L_18:
        /*001c*/ 	.word	0x00000000
        /*0020*/ 	.short	0x0001
        /*0022*/ 	.short	0x0008
        /*0024*/ 	.byte	0x00, 0xf0, 0x11, 0x00


	//----- nvinfo : EIATTR_KPARAM_INFO
	.align		4
.L_19:
        /*0028*/ 	.byte	0x04, 0x17
        /*002a*/ 	.short	(.L_21 - .L_20)
.L_20:
        /*002c*/ 	.word	0x00000000
        /*0030*/ 	.short	0x0000
        /*0032*/ 	.short	0x0000
        /*0034*/ 	.byte	0x00, 0xf5, 0x21, 0x00


	//----- nvinfo : EIATTR_SPARSE_MMA_MASK
	.align		4
.L_21:
        /*0038*/ 	.byte	0x03, 0x50
        /*003a*/ 	.short	0x0000


	//----- nvinfo : EIATTR_MAXREG_COUNT
	.align		4
        /*003c*/ 	.byte	0x03, 0x1b
        /*003e*/ 	.short	0x00ff


	//----- nvinfo : EIATTR_MERCURY_ISA_VERSION
	.align		4
        /*0040*/ 	.byte	0x03, 0x5f
        /*0042*/ 	.short	0x0101


	//----- nvinfo : EIATTR_VRC_CTA_INIT_COUNT
	.align		4
        /*0044*/ 	.byte	0x02, 0x4a
	.zero		1
	.zero		1


	//----- nvinfo : EIATTR_EXIT_INSTR_OFFSETS
	.align		4
        /*0048*/ 	.byte	0x04, 0x1c
        /*004a*/ 	.short	(.L_23 - .L_22)


	//   ....[0]....
.L_22:
        /*004c*/ 	.word	0x00000b70


	//----- nvinfo : EIATTR_CRS_STACK_SIZE
	.align		4
.L_23:
        /*0050*/ 	.byte	0x04, 0x1e
        /*0052*/ 	.short	(.L_25 - .L_24)
.L_24:
        /*0054*/ 	.word	0x00000000


	//----- nvinfo : EIATTR_CBANK_PARAM_SIZE
	.align		4
.L_25:
        /*0058*/ 	.byte	0x03, 0x19
        /*005a*/ 	.short	0x0010


	//----- nvinfo : EIATTR_PARAM_CBANK
	.align		4
        /*005c*/ 	.byte	0x04, 0x0a
        /*005e*/ 	.short	(.L_27 - .L_26)
	.align		4
.L_26:
        /*0060*/ 	.word	index@(.nv.constant0._Z13ripple_kernelPfif)
        /*0064*/ 	.short	0x0380
        /*0066*/ 	.short	0x0010


	//----- nvinfo : EIATTR_SW_WAR
	.align		4
.L_27:
        /*0068*/ 	.byte	0x04, 0x36
        /*006a*/ 	.short	(.L_29 - .L_28)
.L_28:
        /*006c*/ 	.word	0x00000008
.L_29:


//--------------------- .nv.callgraph             --------------------------
	.section	.nv.callgraph,"",@"SHT_CUDA_CALLGRAPH"
	.align	4
	.sectionentsize	8
	.align		4
        /*0000*/ 	.word	0x00000000
	.align		4
        /*0004*/ 	.word	0xffffffff
	.align		4
        /*0008*/ 	.word	0x00000000
	.align		4
        /*000c*/ 	.word	0xfffffffe
	.align		4
        /*0010*/ 	.word	0x00000000
	.align		4
        /*0014*/ 	.word	0xfffffffd
	.align		4
        /*0018*/ 	.word	0x00000000
	.align		4
        /*001c*/ 	.word	0xfffffffc


//--------------------- .nv.constant4             --------------------------
	.section	.nv.constant4,"a",@progbits
	.align	8
	.align		8
.nv.constant4:
        /*0000*/ 	.dword	__cudart_i2opi_d
	.align		8
        /*0008*/ 	.dword	__cudart_sin_cos_coeffs


//--------------------- .text._Z13ripple_kernelPfif --------------------------
	.section	.text._Z13ripple_kernelPfif,"ax",@progbits
	.align	128
        .global         _Z13ripple_kernelPfif
        .type           _Z13ripple_kernelPfif,@function
        .size           _Z13ripple_kernelPfif,(.L_x_28 - _Z13ripple_kernelPfif)
        .other          _Z13ripple_kernelPfif,@"STO_CUDA_ENTRY STV_DEFAULT"
_Z13ripple_kernelPfif:
.text._Z13ripple_kernelPfif:
[----:B------:R-:W0:Y:S01]  /*0000*/  LDC R1, c[0x0][0x37c] ;  /* 0x0000df00ff017b82 */ /* 0x000e220000000800 */
[----:B------:R-:W1:Y:S01]  /*0010*/  S2R R9, SR_TID.Y ;  /* 0x0000000000097919 */ /* 0x000e620000002200 */
[----:B------:R-:W2:Y:S06]  /*0020*/  LDCU UR5, c[0x0][0x388] ;  /* 0x00007100ff0577ac */ /* 0x000eac0008000800 */
[----:B------:R-:W3:Y:S01]  /*0030*/  LDC R11, c[0x0][0x360] ;  /* 0x0000d800ff0b7b82 */ /* 0x000ee20000000800 */
[----:B------:R-:W-:Y:S01]  /*0040*/  BSSY.RECONVERGENT B0, `(.L_x_0) ;  /* 0x0000023000007945 */ /* 0x000fe20003800200 */
[----:B------:R-:W3:Y:S01]  /*0050*/  S2R R0, SR_TID.X ;  /* 0x0000000000007919 */ /* 0x000ee20000002100 */
[----:B------:R-:W-:Y:S01]  /*0060*/  UMOV UR4, URZ ;  /* 0x000000ff00047c82 */ /* 0x000fe20008000000 */
[----:B0-----:R-:W-:-:S04]  /*0070*/  VIADD R1, R1, 0xffffffd8 ;  /* 0xffffffd801017836 */ /* 0x001fc80000000000 */
[----:B------:R-:W1:Y:S08]  /*0080*/  S2UR UR7, SR_CTAID.Y ;  /* 0x00000000000779c3 */ /* 0x000e700000002600 */
[----:B------:R-:W1:Y:S01]  /*0090*/  LDC R2, c[0x0][0x364] ;  /* 0x0000d900ff027b82 */ /* 0x000e620000000800 */
[----:B--2---:R-:W-:-:S04]  /*00a0*/  UIMAD.WIDE UR4, UR5, -0x77777777, UR4 ;  /* 0x88888889050478a5 */ /* 0x004fc8000f8e0204 */
[----:B------:R-:W-:-:S03]  /*00b0*/  USHF.R.U32.HI UR4, URZ, 0x1f, UR5 ;  /* 0x0000001fff047899 */ /* 0x000fc60008011605 */
[----:B------:R-:W3:Y:S01]  /*00c0*/  S2UR UR6, SR_CTAID.X ;  /* 0x00000000000679c3 */ /* 0x000ee20000002500 */
[----:B------:R-:W-:-:S09]  /*00d0*/  ULEA.HI.SX32 UR4, UR5, UR4, 0x1d ;  /* 0x0000000405047291 */ /* 0x000fd2000f8feaff */
[----:B------:R-:W-:Y:S02]  /*00e0*/  I2F.F64 R4, UR4 ;  /* 0x0000000400047d12 */ /* 0x000fe40008201c00 */
[----:B------:R-:W0:Y:S01]  /*00f0*/  LDCU UR4, c[0x0][0x370] ;  /* 0x00006e00ff0477ac */ /* 0x000e220008000800 */
[----:B-1----:R-:W-:-:S05]  /*0100*/  IMAD R9, R2, UR7, R9 ;  /* 0x0000000702097c24 */ /* 0x002fca000f8e0209 */
[----:B------:R-:W1:Y:S01]  /*0110*/  I2F.F64.U32 R6, R9 ;  /* 0x0000000900067312 */ /* 0x000e620000201800 */
[----:B---3--:R-:W-:-:S07]  /*0120*/  IMAD R0, R11, UR6, R0 ;  /* 0x000000060b007c24 */ /* 0x008fce000f8e0200 */
[----:B------:R-:W2:Y:S01]  /*0130*/  I2F.F64 R2, R0 ;  /* 0x0000000000027312 */ /* 0x000ea20000201c00 */
[--C-:B-1----:R-:W-:Y:S02]  /*0140*/  DFMA R6, R6, 0.5, -R4.reuse ;  /* 0x3fe000000606782b */ /* 0x102fe40000000804 */
[----:B--2---:R-:W-:-:S08]  /*0150*/  DFMA R2, R2, 0.5, -R4 ;  /* 0x3fe000000202782b */ /* 0x004fd00000000804 */
[----:B------:R-:W1:Y:S08]  /*0160*/  F2F.F32.F64 R6, R6 ;  /* 0x0000000600067310 */ /* 0x000e700000301000 */
[----:B------:R-:W2:Y:S01]  /*0170*/  F2F.F32.F64 R2, R2 ;  /* 0x0000000200027310 */ /* 0x000ea20000301000 */
[----:B-1----:R-:W-:-:S04]  /*0180*/  FMUL R5, R6, R6 ;  /* 0x0000000606057220 */ /* 0x002fc80000400000 */
[----:B--2---:R-:W-:-:S04]  /*0190*/  FFMA R2, R2, R2, R5 ;  /* 0x0000000202027223 */ /* 0x004fc80000000005 */
[----:B------:R-:W-:Y:S01]  /*01a0*/  VIADD R4, R2, 0xf3000000 ;  /* 0xf300000002047836 */ /* 0x000fe20000000000 */
[----:B------:R1:W2:Y:S04]  /*01b0*/  MUFU.RSQ R5, R2 ;  /* 0x0000000200057308 */ /* 0x0002a80000001400 */
[----:B------:R-:W-:Y:S01]  /*01c0*/  ISETP.GT.U32.AND P0, PT, R4, 0x727fffff, PT ;  /* 0x727fffff0400780c */ /* 0x000fe20003f04070 */
[----:B0-----:R-:W-:-:S04]  /*01d0*/  IMAD R4, R11, UR4, RZ ;  /* 0x000000040b047c24 */ /* 0x001fc8000f8e02ff */
[----:B------:R-:W-:-:S08]  /*01e0*/  IMAD R0, R9, R4, R0 ;  /* 0x0000000409007224 */ /* 0x000fd000078e0200 */
[----:B-12---:R-:W-:Y:S05]  /*01f0*/  @!P0 BRA `(.L_x_1) ;  /* 0x00000000000c8947 */ /* 0x006fea0003800000 */
[----:B------:R-:W-:-:S07]  /*0200*/  MOV R9, 0x220 ;  /* 0x0000022000097802 */ /* 0x000fce0000000f00 */
[----:B------:R-:W-:Y:S05]  /*0210*/  CALL.REL.NOINC `($__internal_1_$__cuda_sm20_sqrt_rn_f32_slowpath) ;  /* 0x0000000c00d07944 */ /* 0x000fea0003c00000 */
[----:B------:R-:W-:Y:S05]  /*0220*/  BRA `(.L_x_2) ;  /* 0x0000000000107947 */ /* 0x000fea0003800000 */
.L_x_1:
[----:B------:R-:W-:Y:S01]  /*0230*/  FMUL.FTZ R3, R2, R5 ;  /* 0x0000000502037220 */ /* 0x000fe20000410000 */
[----:B------:R-:W-:-:S03]  /*0240*/  FMUL.FTZ R5, R5, 0.5 ;  /* 0x3f00000005057820 */ /* 0x000fc60000410000 */
[----:B------:R-:W-:-:S04]  /*0250*/  FFMA R2, -R3, R3, R2 ;  /* 0x0000000303027223 */ /* 0x000fc80000000102 */
[----:B------:R-:W-:-:S07]  /*0260*/  FFMA R8, R2, R5, R3 ;  /* 0x0000000502087223 */ /* 0x000fce0000000003 */
.L_x_2:
[----:B------:R-:W-:Y:S05]  /*0270*/  BSYNC.RECONVERGENT B0 ;  /* 0x0000000000007941 */ /* 0x000fea0003800200 */
.L_x_0:
[----:B------:R-:W0:Y:S01]  /*0280*/  MUFU.RCP64H R3, 10 ;  /* 0x4024000000037908 */ /* 0x000e220000001800 */
[----:B------:R-:W-:Y:S01]  /*0290*/  IMAD.MOV.U32 R6, RZ, RZ, 0x0 ;  /* 0x00000000ff067424 */ /* 0x000fe200078e00ff */
[----:B------:R-:W-:Y:S01]  /*02a0*/  BSSY.RECONVERGENT B0, `(.L_x_3) ;  /* 0x0000018000007945 */ /* 0x000fe20003800200 */
[----:B------:R-:W-:Y:S02]  /*02b0*/  IMAD.MOV.U32 R7, RZ, RZ, 0x40240000 ;  /* 0x40240000ff077424 */ /* 0x000fe400078e00ff */
[----:B------:R-:W-:-:S03]  /*02c0*/  IMAD.MOV.U32 R2, RZ, RZ, 0x1 ;  /* 0x00000001ff027424 */ /* 0x000fc600078e00ff */
[----:B------:R-:W1:Y:S03]  /*02d0*/  F2F.F64.F32 R8, R8 ;  /* 0x0000000800087310 */ /* 0x000e660000201800 */
[----:B0-----:R-:W-:Y:S01]  /*02e0*/  DFMA R4, R2, -R6, 1 ;  /* 0x3ff000000204742b */ /* 0x001fe20000000806 */
[----:B-1----:R-:W-:-:S07]  /*02f0*/  FSETP.GEU.AND P1, PT, |R9|, 6.5827683646048100446e-37, PT ;  /* 0x036000000900780b */ /* 0x002fce0003f2e200 */
[----:B------:R-:W-:-:S08]  /*0300*/  DFMA R4, R4, R4, R4 ;  /* 0x000000040404722b */ /* 0x000fd00000000004 */
[----:B------:R-:W-:-:S08]  /*0310*/  DFMA R4, R2, R4, R2 ;  /* 0x000000040204722b */ /* 0x000fd00000000002 */
[----:B------:R-:W-:-:S08]  /*0320*/  DFMA R2, R4, -R6, 1 ;  /* 0x3ff000000402742b */ /* 0x000fd00000000806 */
[----:B------:R-:W-:-:S08]  /*0330*/  DFMA R2, R4, R2, R4 ;  /* 0x000000020402722b */ /* 0x000fd00000000004 */
[----:B------:R-:W-:-:S08]  /*0340*/  DMUL R4, R8, R2 ;  /* 0x0000000208047228 */ /* 0x000fd00000000000 */
[----:B------:R-:W-:-:S08]  /*0350*/  DFMA R6, R4, -10, R8 ;  /* 0xc02400000406782b */ /* 0x000fd00000000008 */
[----:B------:R-:W-:-:S10]  /*0360*/  DFMA R2, R2, R6, R4 ;  /* 0x000000060202722b */ /* 0x000fd40000000004 */
[----:B------:R-:W-:-:S05]  /*0370*/  FFMA R4, RZ, 2.5625, R3 ;  /* 0x40240000ff047823 */ /* 0x000fca0000000003 */
[----:B------:R-:W-:-:S13]  /*0380*/  FSETP.GT.AND P0, PT, |R4|, 1.469367938527859385e-39, PT ;  /* 0x001000000400780b */ /* 0x000fda0003f04200 */
[----:B------:R-:W-:Y:S05]  /*0390*/  @P0 BRA P1, `(.L_x_4) ;  /* 0x0000000000200947 */ /* 0x000fea0000800000 */
[----:B------:R-:W-:Y:S01]  /*03a0*/  IMAD.MOV.U32 R11, RZ, RZ, R9 ;  /* 0x000000ffff0b7224 */ /* 0x000fe200078e0009 */
[----:B------:R-:W-:Y:S01]  /*03b0*/  MOV R12, 0x400 ;  /* 0x00000400000c7802 */ /* 0x000fe20000000f00 */
[----:B------:R-:W-:Y:S02]  /*03c0*/  IMAD.MOV.U32 R10, RZ, RZ, R8 ;  /* 0x000000ffff0a7224 */ /* 0x000fe400078e0008 */
[----:B------:R-:W-:Y:S02]  /*03d0*/  IMAD.MOV.U32 R4, RZ, RZ, RZ ;  /* 0x000000ffff047224 */ /* 0x000fe400078e00ff */
[----:B------:R-:W-:-:S07]  /*03e0*/  IMAD.MOV.U32 R9, RZ, RZ, 0x40240000 ;  /* 0x40240000ff097424 */ /* 0x000fce00078e00ff */
[----:B------:R-:W-:Y:S05]  /*03f0*/  CALL.REL.NOINC `($__internal_0_$__cuda_sm20_div_rn_f64_full) ;  /* 0x0000000400e07944 */ /* 0x000fea0003c00000 */
[----:B------:R-:W-:Y:S02]  /*0400*/  IMAD.MOV.U32 R2, RZ, RZ, R4 ;  /* 0x000000ffff027224 */ /* 0x000fe400078e0004 */
[----:B------:R-:W-:-:S07]  /*0410*/  IMAD.MOV.U32 R3, RZ, RZ, R5 ;  /* 0x000000ffff037224 */ /* 0x000fce00078e0005 */
.L_x_4:
[----:B------:R-:W-:Y:S05]  /*0420*/  BSYNC.RECONVERGENT B0 ;  /* 0x0000000000007941 */ /* 0x000fea0003800200 */
.L_x_3:
[----:B------:R-:W0:Y:S01]  /*0430*/  MUFU.RCP64H R5, -7 ;  /* 0xc01c000000057908 */ /* 0x000e220000001800 */
[----:B------:R-:W-:Y:S01]  /*0440*/  IMAD.MOV.U32 R8, RZ, RZ, 0x0 ;  /* 0x00000000ff087424 */ /* 0x000fe200078e00ff */
[----:B------:R-:W1:Y:S01]  /*0450*/  LDCU UR4, c[0x0][0x38c] ;  /* 0x00007180ff0477ac */ /* 0x000e620008000800 */
[----:B------:R-:W-:Y:S02]  /*0460*/  IMAD.MOV.U32 R9, RZ, RZ, 0x401c0000 ;  /* 0x401c0000ff097424 */ /* 0x000fe400078e00ff */
[----:B------:R-:W-:-:S06]  /*0470*/  IMAD.MOV.U32 R4, RZ, RZ, 0x1 ;  /* 0x00000001ff047424 */ /* 0x000fcc00078e00ff */
[----:B0-----:R-:W-:-:S08]  /*0480*/  DFMA R6, R4, R8, 1 ;  /* 0x3ff000000406742b */ /* 0x001fd00000000008 */
[----:B------:R-:W-:-:S08]  /*0490*/  DFMA R6, R6, R6, R6 ;  /* 0x000000060606722b */ /* 0x000fd00000000006 */
[----:B------:R-:W-:Y:S02]  /*04a0*/  DFMA R4, R4, R6, R4 ;  /* 0x000000060404722b */ /* 0x000fe40000000004 */
[----:B-1----:R-:W0:Y:S06]  /*04b0*/  F2F.F64.F32 R6, UR4 ;  /* 0x0000000400067d10 */ /* 0x002e2c0008201800 */
[----:B------:R-:W-:-:S08]  /*04c0*/  DFMA R8, R4, R8, 1 ;  /* 0x3ff000000408742b */ /* 0x000fd00000000008 */
[----:B------:R-:W-:Y:S01]  /*04d0*/  DFMA R4, R4, R8, R4 ;  /* 0x000000080404722b */ /* 0x000fe20000000004 */
[----:B0-----:R-:W-:-:S07]  /*04e0*/  FSETP.GEU.AND P1, PT, |R7|, 6.5827683646048100446e-37, PT ;  /* 0x036000000700780b */ /* 0x001fce0003f2e200 */
[----:B------:R-:W-:-:S08]  /*04f0*/  DMUL R8, R6, R4 ;  /* 0x0000000406087228 */ /* 0x000fd00000000000 */
[----:B------:R-:W-:-:S08]  /*0500*/  DFMA R10, R8, 7, R6 ;  /* 0x401c0000080a782b */ /* 0x000fd00000000006 */
[----:B------:R-:W-:-:S10]  /*0510*/  DFMA R4, R4, R10, R8 ;  /* 0x0000000a0404722b */ /* 0x000fd40000000008 */
[----:B------:R-:W-:-:S05]  /*0520*/  FFMA R8, RZ, -2.4375, R5 ;  /* 0xc01c0000ff087823 */ /* 0x000fca0000000005 */
[----:B------:R-:W-:-:S13]  /*0530*/  FSETP.GT.AND P0, PT, |R8|, 1.469367938527859385e-39, PT ;  /* 0x001000000800780b */ /* 0x000fda0003f04200 */
[----:B------:R-:W-:Y:S05]  /*0540*/  @P0 BRA P1, `(.L_x_5) ;  /* 0x0000000000180947 */ /* 0x000fea0000800000 */
[----:B------:R-:W-:Y:S01]  /*0550*/  IMAD.MOV.U32 R10, RZ, RZ, R6 ;  /* 0x000000ffff0a7224 */ /* 0x000fe200078e0006 */
[----:B------:R-:W-:Y:S01]  /*0560*/  MOV R12, 0x5b0 ;  /* 0x000005b0000c7802 */ /* 0x000fe20000000f00 */
[----:B------:R-:W-:Y:S02]  /*0570*/  IMAD.MOV.U32 R11, RZ, RZ, R7 ;  /* 0x000000ffff0b7224 */ /* 0x000fe400078e0007 */
[----:B------:R-:W-:Y:S02]  /*0580*/  IMAD.MOV.U32 R4, RZ, RZ, RZ ;  /* 0x000000ffff047224 */ /* 0x000fe400078e00ff */
[----:B------:R-:W-:-:S07]  /*0590*/  IMAD.MOV.U32 R9, RZ, RZ, -0x3fe40000 ;  /* 0xc01c0000ff097424 */ /* 0x000fce00078e00ff */
[----:B------:R-:W-:Y:S05]  /*05a0*/  CALL.REL.NOINC `($__internal_0_$__cuda_sm20_div_rn_f64_full) ;  /* 0x0000000400747944 */ /* 0x000fea0003c00000 */
.L_x_5:
[----:B------:R-:W-:Y:S01]  /*05b0*/  DADD R4, R4, R2 ;  /* 0x0000000004047229 */ /* 0x000fe20000000002 */
[----:B------:R-:W0:Y:S01]  /*05c0*/  LDCU.64 UR4, c[0x0][0x358] ;  /* 0x00006b00ff0477ac */ /* 0x000e220008000a00 */
[----:B------:R-:W-:Y:S06]  /*05d0*/  BSSY.RECONVERGENT B1, `(.L_x_6) ;  /* 0x000001a000017945 */ /* 0x000fec0003800200 */
[----:B------:R-:W-:-:S14]  /*05e0*/  DSETP.NEU.AND P0, PT, |R4|, +INF , PT ;  /* 0x7ff000000400742a */ /* 0x000fdc0003f0d200 */
[----:B------:R-:W-:Y:S01]  /*05f0*/  @!P0 DMUL R16, RZ, R4 ;  /* 0x00000004ff108228 */ /* 0x000fe20000000000 */
[----:B------:R-:W-:Y:S01]  /*0600*/  @!P0 IMAD.MOV.U32 R18, RZ, RZ, 0x1 ;  /* 0x00000001ff128424 */ /* 0x000fe200078e00ff */
[----:B0-----:R-:W-:Y:S09]  /*0610*/  @!P0 BRA `(.L_x_7) ;  /* 0x0000000000548947 */ /* 0x001ff20003800000 */
[----:B------:R-:W-:Y:S01]  /*0620*/  UMOV UR6, 0x6dc9c883 ;  /* 0x6dc9c88300067882 */ /* 0x000fe20000000000 */
[----:B------:R-:W-:Y:S01]  /*0630*/  UMOV UR7, 0x3fe45f30 ;  /* 0x3fe45f3000077882 */ /* 0x000fe20000000000 */
[C---:B------:R-:W-:Y:S01]  /*0640*/  DSETP.GE.AND P0, PT, |R4|.reuse, 2.14748364800000000000e+09, PT ;  /* 0x41e000000400742a */ /* 0x040fe20003f06200 */
[----:B------:R-:W-:Y:S01]  /*0650*/  BSSY.RECONVERGENT B0, `(.L_x_8) ;  /* 0x0000010000007945 */ /* 0x000fe20003800200 */
[----:B------:R-:W-:Y:S01]  /*0660*/  DMUL R6, R4, UR6 ;  /* 0x0000000604067c28 */ /* 0x000fe20008000000 */
[----:B------:R-:W-:Y:S01]  /*0670*/  UMOV UR6, 0x54442d18 ;  /* 0x54442d1800067882 */ /* 0x000fe20000000000 */
[----:B------:R-:W-:-:S08]  /*0680*/  UMOV UR7, 0x3ff921fb ;  /* 0x3ff921fb00077882 */ /* 0x000fd00000000000 */
[----:B------:R-:W0:Y:S08]  /*0690*/  F2I.F64 R6, R6 ;  /* 0x0000000600067311 */ /* 0x000e300000301100 */
[----:B0-----:R-:W0:Y:S02]  /*06a0*/  I2F.F64 R16, R6 ;  /* 0x0000000600107312 */ /* 0x001e240000201c00 */
[----:B0-----:R-:W-:Y:S01]  /*06b0*/  DFMA R8, R16, -UR6, R4 ;  /* 0x8000000610087c2b */ /* 0x001fe20008000004 */
[----:B------:R-:W-:Y:S01]  /*06c0*/  UMOV UR6, 0x33145c00 ;  /* 0x33145c0000067882 */ /* 0x000fe20000000000 */
[----:B------:R-:W-:-:S06]  /*06d0*/  UMOV UR7, 0x3c91a626 ;  /* 0x3c91a62600077882 */ /* 0x000fcc0000000000 */
[----:B------:R-:W-:Y:S01]  /*06e0*/  DFMA R8, R16, -UR6, R8 ;  /* 0x8000000610087c2b */ /* 0x000fe20008000008 */
[----:B------:R-:W-:Y:S01]  /*06f0*/  UMOV UR6, 0x252049c0 ;  /* 0x252049c000067882 */ /* 0x000fe20000000000 */
[----:B------:R-:W-:-:S06]  /*0700*/  UMOV UR7, 0x397b839a ;  /* 0x397b839a00077882 */ /* 0x000fcc0000000000 */
[----:B------:R-:W-:Y:S01]  /*0710*/  DFMA R16, R16, -UR6, R8 ;  /* 0x8000000610107c2b */ /* 0x000fe20008000008 */
[----:B------:R-:W-:Y:S10]  /*0720*/  @!P0 BRA `(.L_x_9) ;  /* 0x0000000000088947 */ /* 0x000ff40003800000 */
[----:B------:R-:W-:-:S07]  /*0730*/  MOV R8, 0x750 ;  /* 0x0000075000087802 */ /* 0x000fce0000000f00 */
[----:B------:R-:W-:Y:S05]  /*0740*/  CALL.REL.NOINC `($_Z13ripple_kernelPfif$__internal_trig_reduction_slowpathd) ;  /* 0x0000000800e07944 */ /* 0x000fea0003c00000 */
.L_x_9:
[----:B------:R-:W-:Y:S05]  /*0750*/  BSYNC.RECONVERGENT B0 ;  /* 0x0000000000007941 */ /* 0x000fea0003800200 */
.L_x_8:
[----:B------:R-:W-:-:S07]  /*0760*/  VIADD R18, R6, 0x1 ;  /* 0x0000000106127836 */ /* 0x000fce0000000000 */
.L_x_7:
[----:B------:R-:W-:Y:S05]  /*0770*/  BSYNC.RECONVERGENT B1 ;  /* 0x0000000000017941 */ /* 0x000fea0003800200 */
.L_x_6:
[----:B------:R-:W0:Y:S01]  /*0780*/  LDCU.64 UR6, c[0x4][0x8] ;  /* 0x01000100ff0677ac */ /* 0x000e220008000a00 */
[----:B------:R-:W-:-:S05]  /*0790*/  IMAD.SHL.U32 R4, R18, 0x40, RZ ;  /* 0x0000004012047824 */ /* 0x000fca00078e00ff */
[----:B------:R-:W-:-:S04]  /*07a0*/  LOP3.LUT R4, R4, 0x40, RZ, 0xc0, !PT ;  /* 0x0000004004047812 */ /* 0x000fc800078ec0ff */
[----:B0-----:R-:W-:-:S05]  /*07b0*/  IADD3 R22, P0, PT, R4, UR6, RZ ;  /* 0x0000000604167c10 */ /* 0x001fca000ff1e0ff */
[----:B------:R-:W-:-:S05]  /*07c0*/  IMAD.X R23, RZ, RZ, UR7, P0 ;  /* 0x00000007ff177e24 */ /* 0x000fca00080e06ff */
[----:B------:R-:W2:Y:S04]  /*07d0*/  LDG.E.128.CONSTANT R4, desc[UR4][R22.64] ;  /* 0x0000000416047981 */ /* 0x000ea8000c1e9d00 */
[----:B------:R-:W3:Y:S04]  /*07e0*/  LDG.E.128.CONSTANT R8, desc[UR4][R22.64+0x10] ;  /* 0x0000100416087981 */ /* 0x000ee8000c1e9d00 */
[----:B------:R-:W4:Y:S01]  /*07f0*/  LDG.E.128.CONSTANT R12, desc[UR4][R22.64+0x20] ;  /* 0x00002004160c7981 */ /* 0x000f22000c1e9d00 */
[----:B------:R-:W-:Y:S01]  /*0800*/  LOP3.LUT R19, R18, 0x1, RZ, 0xc0, !PT ;  /* 0x0000000112137812 */ /* 0x000fe200078ec0ff */
[----:B------:R-:W-:Y:S01]  /*0810*/  IMAD.MOV.U32 R24, RZ, RZ, 0x20fd8164 ;  /* 0x20fd8164ff187424 */ /* 0x000fe200078e00ff */
[----:B------:R-:W-:Y:S01]  /*0820*/  DMUL R20, R16, R16 ;  /* 0x0000001010147228 */ /* 0x000fe20000000000 */
[----:B------:R-:W-:Y:S01]  /*0830*/  BSSY.RECONVERGENT B0, `(.L_x_10) ;  /* 0x0000028000007945 */ /* 0x000fe20003800200 */
[----:B------:R-:W-:Y:S01]  /*0840*/  ISETP.NE.U32.AND P0, PT, R19, 0x1, PT ;  /* 0x000000011300780c */ /* 0x000fe20003f05070 */
[----:B------:R-:W-:-:S03]  /*0850*/  IMAD.MOV.U32 R19, RZ, RZ, 0x3da8ff83 ;  /* 0x3da8ff83ff137424 */ /* 0x000fc600078e00ff */
[----:B------:R-:W-:Y:S02]  /*0860*/  FSEL R24, R24, -8.06006814911005101289e+34, !P0 ;  /* 0xf9785eba18187808 */ /* 0x000fe40004000000 */
[----:B------:R-:W-:-:S06]  /*0870*/  FSEL R25, -R19, 0.11223486810922622681, !P0 ;  /* 0x3de5db6513197808 */ /* 0x000fcc0004000100 */
[----:B--2---:R-:W-:-:S08]  /*0880*/  DFMA R4, R20, R24, R4 ;  /* 0x000000181404722b */ /* 0x004fd00000000004 */
[----:B------:R-:W-:-:S08]  /*0890*/  DFMA R4, R20, R4, R6 ;  /* 0x000000041404722b */ /* 0x000fd00000000006 */
[----:B---3--:R-:W-:Y:S02]  /*08a0*/  DFMA R8, R20, R4, R8 ;  /* 0x000000041408722b */ /* 0x008fe40000000008 */
[----:B------:R-:W-:Y:S01]  /*08b0*/  DADD R4, R2, 1 ;  /* 0x3ff0000002047429 */ /* 0x000fe20000000000 */
[----:B------:R-:W-:-:S05]  /*08c0*/  IMAD.MOV.U32 R2, RZ, RZ, 0x1 ;  /* 0x00000001ff027424 */ /* 0x000fca00078e00ff */
[C---:B------:R-:W-:Y:S01]  /*08d0*/  DFMA R8, R20.reuse, R8, R10 ;  /* 0x000000081408722b */ /* 0x040fe2000000000a */
[----:B------:R-:W0:Y:S07]  /*08e0*/  MUFU.RCP64H R3, R5 ;  /* 0x0000000500037308 */ /* 0x000e2e0000001800 */
[----:B----4-:R-:W-:-:S08]  /*08f0*/  DFMA R8, R20, R8, R12 ;  /* 0x000000081408722b */ /* 0x010fd0000000000c */
[----:B------:R-:W-:Y:S02]  /*0900*/  DFMA R8, R20, R8, R14 ;  /* 0x000000081408722b */ /* 0x000fe4000000000e */
[----:B0-----:R-:W-:-:S06]  /*0910*/  DFMA R6, -R4, R2, 1 ;  /* 0x3ff000000406742b */ /* 0x001fcc0000000102 */
[----:B------:R-:W-:Y:S02]  /*0920*/  DFMA R16, R8, R16, R16 ;  /* 0x000000100810722b */ /* 0x000fe40000000010 */
[----:B------:R-:W-:Y:S02]  /*0930*/  DFMA R8, R20, R8, 1 ;  /* 0x3ff000001408742b */ /* 0x000fe40000000008 */
[----:B------:R-:W-:-:S08]  /*0940*/  DFMA R6, R6, R6, R6 ;  /* 0x000000060606722b */ /* 0x000fd00000000006 */
[----:B------:R-:W-:Y:S01]  /*0950*/  FSEL R10, R8, R16, !P0 ;  /* 0x00000010080a7208 */ /* 0x000fe20004000000 */
[----:B------:R-:W-:Y:S01]  /*0960*/  DFMA R6, R2, R6, R2 ;  /* 0x000000060206722b */ /* 0x000fe20000000002 */
[----:B------:R-:W-:Y:S02]  /*0970*/  FSEL R11, R9, R17, !P0 ;  /* 0x00000011090b7208 */ /* 0x000fe40004000000 */
[----:B------:R-:W-:-:S04]  /*0980*/  LOP3.LUT P0, RZ, R18, 0x2, RZ, 0xc0, !PT ;  /* 0x0000000212ff7812 */ /* 0x000fc8000780c0ff */
[----:B------:R-:W-:Y:S02]  /*0990*/  DADD R2, RZ, -R10 ;  /* 0x00000000ff027229 */ /* 0x000fe4000000080a */
[----:B------:R-:W-:-:S08]  /*09a0*/  DFMA R8, -R4, R6, 1 ;  /* 0x3ff000000408742b */ /* 0x000fd00000000106 */
[----:B------:R-:W-:Y:S01]  /*09b0*/  FSEL R2, R10, R2, !P0 ;  /* 0x000000020a027208 */ /* 0x000fe20004000000 */
[----:B------:R-:W-:Y:S01]  /*09c0*/  DFMA R8, R6, R8, R6 ;  /* 0x000000080608722b */ /* 0x000fe20000000006 */
[----:B------:R-:W-:-:S06]  /*09d0*/  FSEL R3, R11, R3, !P0 ;  /* 0x000000030b037208 */ /* 0x000fcc0004000000 */
[----:B------:R-:W-:-:S08]  /*09e0*/  DMUL R10, R2, 127 ;  /* 0x405fc000020a7828 */ /* 0x000fd00000000000 */
[----:B------:R-:W-:Y:S02]  /*09f0*/  DMUL R2, R10, R8 ;  /* 0x000000080a027228 */ /* 0x000fe40000000000 */
[----:B------:R-:W-:-:S06]  /*0a00*/  FSETP.GEU.AND P1, PT, |R11|, 6.5827683646048100446e-37, PT ;  /* 0x036000000b00780b */ /* 0x000fcc0003f2e200 */
[----:B------:R-:W-:-:S08]  /*0a10*/  DFMA R6, -R4, R2, R10 ;  /* 0x000000020406722b */ /* 0x000fd0000000010a */
[----:B------:R-:W-:-:S10]  /*0a20*/  DFMA R2, R8, R6, R2 ;  /* 0x000000060802722b */ /* 0x000fd40000000002 */
[----:B------:R-:W-:-:S05]  /*0a30*/  FFMA R6, RZ, R5, R3 ;  /* 0x00000005ff067223 */ /* 0x000fca0000000003 */
[----:B------:R-:W-:-:S13]  /*0a40*/  FSETP.GT.AND P0, PT, |R6|, 1.469367938527859385e-39, PT ;  /* 0x001000000600780b */ /* 0x000fda0003f04200 */
[----:B------:R-:W-:Y:S05]  /*0a50*/  @P0 BRA P1, `(.L_x_11) ;  /* 0x0000000000140947 */ /* 0x000fea0000800000 */
[----:B------:R-:W-:Y:S01]  /*0a60*/  IMAD.MOV.U32 R9, RZ, RZ, R5 ;  /* 0x000000ffff097224 */ /* 0x000fe200078e0005 */
[----:B------:R-:W-:-:S07]  /*0a70*/  MOV R12, 0xa90 ;  /* 0x00000a90000c7802 */ /* 0x000fce0000000f00 */
[----:B------:R-:W-:Y:S05]  /*0a80*/  CALL.REL.NOINC `($__internal_0_$__cuda_sm20_div_rn_f64_full) ;  /* 0x00000000003c7944 */ /* 0x000fea0003c00000 */
[----:B------:R-:W-:Y:S02]  /*0a90*/  IMAD.MOV.U32 R2, RZ, RZ, R4 ;  /* 0x000000ffff027224 */ /* 0x000fe400078e0004 */
[----:B------:R-:W-:-:S07]  /*0aa0*/  IMAD.MOV.U32 R3, RZ, RZ, R5 ;  /* 0x000000ffff037224 */ /* 0x000fce00078e0005 */
.L_x_11:
[----:B------:R-:W-:Y:S05]  /*0ab0*/  BSYNC.RECONVERGENT B0 ;  /* 0x0000000000007941 */ /* 0x000fea0003800200 */
.L_x_10:
[----:B------:R-:W-:Y:S01]  /*0ac0*/  DADD R2, R2, 128 ;  /* 0x4060000002027429 */ /* 0x000fe20000000000 */
[----:B------:R-:W0:Y:S01]  /*0ad0*/  LDC.64 R4, c[0x0][0x380] ;  /* 0x0000e000ff047b82 */ /* 0x000e220000000a00 */
[----:B------:R-:W-:Y:S02]  /*0ae0*/  IMAD.SHL.U32 R9, R0, 0x4, RZ ;  /* 0x0000000400097824 */ /* 0x000fe400078e00ff */
[----:B------:R-:W-:-:S06]  /*0af0*/  IMAD.MOV.U32 R11, RZ, RZ, 0x437f0000 ;  /* 0x437f0000ff0b7424 */ /* 0x000fcc00078e00ff */
[----:B------:R-:W1:Y:S08]  /*0b00*/  FRND.F64.FLOOR R2, R2 ;  /* 0x0000000200027313 */ /* 0x000e700000305800 */
[----:B-1----:R-:W1:Y:S01]  /*0b10*/  F2F.F32.F64 R7, R2 ;  /* 0x0000000200077310 */ /* 0x002e620000301000 */
[----:B0-----:R-:W-:-:S05]  /*0b20*/  IMAD.WIDE R4, R9, 0x4, R4 ;  /* 0x0000000409047825 */ /* 0x001fca00078e0204 */
[----:B------:R-:W-:Y:S04]  /*0b30*/  STG.E desc[UR4][R4.64+0xc], R11 ;  /* 0x00000c0b04007986 */ /* 0x000fe8000c101904 */
[----:B-1----:R-:W-:Y:S04]  /*0b40*/  STG.E desc[UR4][R4.64], R7 ;  /* 0x0000000704007986 */ /* 0x002fe8000c101904 */
[----:B------:R-:W-:Y:S04]  /*0b50*/  STG.E desc[UR4][R4.64+0x4], R7 ;  /* 0x0000040704007986 */ /* 0x000fe8000c101904 */
[----:B------:R-:W-:Y:S01]  /*0b60*/  STG.E desc[UR4][R4.64+0x8], R7 ;  /* 0x0000080704007986 */ /* 0x000fe2000c101904 */
[----:B------:R-:W-:Y:S05]  /*0b70*/  EXIT ;  /* 0x000000000000794d */ /* 0x000fea0003800000 */
        .weak           $__internal_0_$__cuda_sm20_div_rn_f64_full
        .type           $__internal_0_$__cuda_sm20_div_rn_f64_full,@function
        .size           $__internal_0_$__cuda_sm20_div_rn_f64_full,($__internal_1_$__cuda_sm20_sqrt_rn_f32_slowpath - $__internal_0_$__cuda_sm20_div_rn_f64_full)
$__internal_0_$__cuda_sm20_div_rn_f64_full:
[C---:B------:R-:W-:Y:S01]  /*0b80*/  FSETP.GEU.AND P0, PT, |R9|.reuse, 1.469367938527859385e-39, PT ;  /* 0x001000000900780b */ /* 0x040fe20003f0e200 */
[--C-:B------:R-:W-:Y:S01]  /*0b90*/  IMAD.MOV.U32 R8, RZ, RZ, R4.reuse ;  /* 0x000000ffff087224 */ /* 0x100fe200078e0004 */
[----:B------:R-:W-:Y:S01]  /*0ba0*/  LOP3.LUT R6, R9, 0x800fffff, RZ, 0xc0, !PT ;  /* 0x800fffff09067812 */ /* 0x000fe200078ec0ff */
[----:B------:R-:W-:Y:S01]  /*0bb0*/  IMAD.MOV.U32 R18, RZ, RZ, 0x1 ;  /* 0x00000001ff127424 */ /* 0x000fe200078e00ff */
[C---:B------:R-:W-:Y:S01]  /*0bc0*/  FSETP.GEU.AND P2, PT, |R11|.reuse, 1.469367938527859385e-39, PT ;  /* 0x001000000b00780b */ /* 0x040fe20003f4e200 */
[----:B------:R-:W-:Y:S01]  /*0bd0*/  BSSY.RECONVERGENT B1, `(.L_x_12) ;  /* 0x0000054000017945 */ /* 0x000fe20003800200 */
[----:B------:R-:W-:Y:S01]  /*0be0*/  LOP3.LUT R7, R6, 0x3ff00000, RZ, 0xfc, !PT ;  /* 0x3ff0000006077812 */ /* 0x000fe200078efcff */
[----:B------:R-:W-:Y:S01]  /*0bf0*/  IMAD.MOV.U32 R6, RZ, RZ, R4 ;  /* 0x000000ffff067224 */ /* 0x000fe200078e0004 */
[----:B------:R-:W-:Y:S02]  /*0c00*/  LOP3.LUT R13, R11, 0x7ff00000, RZ, 0xc0, !PT ;  /* 0x7ff000000b0d7812 */ /* 0x000fe400078ec0ff */
[----:B------:R-:W-:-:S03]  /*0c10*/  LOP3.LUT R16, R9, 0x7ff00000, RZ, 0xc0, !PT ;  /* 0x7ff0000009107812 */ /* 0x000fc600078ec0ff */
[----:B------:R-:W-:Y:S01]  /*0c20*/  @!P0 DMUL R6, R8, 8.98846567431157953865e+307 ;  /* 0x7fe0000008068828 */ /* 0x000fe20000000000 */
[----:B------:R-:W-:-:S03]  /*0c30*/  ISETP.GE.U32.AND P1, PT, R13, R16, PT ;  /* 0x000000100d00720c */ /* 0x000fc60003f26070 */
[----:B------:R-:W-:Y:S01]  /*0c40*/  @!P2 LOP3.LUT R14, R9, 0x7ff00000, RZ, 0xc0, !PT ;  /* 0x7ff00000090ea812 */ /* 0x000fe200078ec0ff */
[----:B------:R-:W-:Y:S01]  /*0c50*/  @!P2 IMAD.MOV.U32 R20, RZ, RZ, RZ ;  /* 0x000000ffff14a224 */ /* 0x000fe200078e00ff */
[----:B------:R-:W0:Y:S02]  /*0c60*/  MUFU.RCP64H R19, R7 ;  /* 0x0000000700137308 */ /* 0x000e240000001800 */
[----:B------:R-:W-:Y:S01]  /*0c70*/  @!P2 ISETP.GE.U32.AND P3, PT, R13, R14, PT ;  /* 0x0000000e0d00a20c */ /* 0x000fe20003f66070 */
[----:B------:R-:W-:-:S05]  /*0c80*/  IMAD.MOV.U32 R14, RZ, RZ, 0x1ca00000 ;  /* 0x1ca00000ff0e7424 */ /* 0x000fca00078e00ff */
[----:B------:R-:W-:-:S04]  /*0c90*/  @!P2 SEL R15, R14, 0x63400000, !P3 ;  /* 0x634000000e0fa807 */ /* 0x000fc80005800000 */
[----:B------:R-:W-:-:S04]  /*0ca0*/  @!P2 LOP3.LUT R15, R15, 0x80000000, R11, 0xf8, !PT ;  /* 0x800000000f0fa812 */ /* 0x000fc800078ef80b */
[----:B------:R-:W-:Y:S01]  /*0cb0*/  @!P2 LOP3.LUT R21, R15, 0x100000, RZ, 0xfc, !PT ;  /* 0x001000000f15a812 */ /* 0x000fe200078efcff */
[----:B0-----:R-:W-:-:S08]  /*0cc0*/  DFMA R4, R18, -R6, 1 ;  /* 0x3ff000001204742b */ /* 0x001fd00000000806 */
[----:B------:R-:W-:-:S08]  /*0cd0*/  DFMA R4, R4, R4, R4 ;  /* 0x000000040404722b */ /* 0x000fd00000000004 */
[----:B------:R-:W-:Y:S01]  /*0ce0*/  DFMA R18, R18, R4, R18 ;  /* 0x000000041212722b */ /* 0x000fe20000000012 */
[----:B------:R-:W-:Y:S01]  /*0cf0*/  SEL R5, R14, 0x63400000, !P1 ;  /* 0x634000000e057807 */ /* 0x000fe20004800000 */
[----:B------:R-:W-:-:S03]  /*0d00*/  IMAD.MOV.U32 R4, RZ, RZ, R10 ;  /* 0x000000ffff047224 */ /* 0x000fc600078e000a */
[----:B------:R-:W-:-:S03]  /*0d10*/  LOP3.LUT R5, R5, 0x800fffff, R11, 0xf8, !PT ;  /* 0x800fffff05057812 */ /* 0x000fc600078ef80b */
[----:B------:R-:W-:-:S03]  /*0d20*/  DFMA R22, R18, -R6, 1 ;  /* 0x3ff000001216742b */ /* 0x000fc60000000806 */
[----:B------:R-:W-:-:S05]  /*0d30*/  @!P2 DFMA R4, R4, 2, -R20 ;  /* 0x400000000404a82b */ /* 0x000fca0000000814 */
[----:B------:R-:W-:Y:S01]  /*0d40*/  DFMA R18, R18, R22, R18 ;  /* 0x000000161212722b */ /* 0x000fe20000000012 */
[----:B------:R-:W-:Y:S02]  /*0d50*/  IMAD.MOV.U32 R23, RZ, RZ, R13 ;  /* 0x000000ffff177224 */ /* 0x000fe400078e000d */
[----:B------:R-:W-:Y:S01]  /*0d60*/  IMAD.MOV.U32 R22, RZ, RZ, R16 ;  /* 0x000000ffff167224 */ /* 0x000fe200078e0010 */
[----:B------:R-:W-:Y:S02]  /*0d70*/  @!P0 LOP3.LUT R22, R7, 0x7ff00000, RZ, 0xc0, !PT ;  /* 0x7ff0000007168812 */ /* 0x000fe400078ec0ff */
[----:B------:R-:W-:Y:S02]  /*0d80*/  @!P2 LOP3.LUT R23, R5, 0x7ff00000, RZ, 0xc0, !PT ;  /* 0x7ff000000517a812 */ /* 0x000fe400078ec0ff */
[----:B------:R-:W-:Y:S01]  /*0d90*/  DMUL R20, R18, R4 ;  /* 0x0000000412147228 */ /* 0x000fe20000000000 */
[----:B------:R-:W-:Y:S02]  /*0da0*/  VIADD R24, R22, 0xffffffff ;  /* 0xffffffff16187836 */ /* 0x000fe40000000000 */
[----:B------:R-:W-:-:S05]  /*0db0*/  VIADD R15, R23, 0xffffffff ;  /* 0xffffffff170f7836 */ /* 0x000fca0000000000 */
[----:B------:R-:W-:Y:S01]  /*0dc0*/  DFMA R16, R20, -R6, R4 ;  /* 0x800000061410722b */ /* 0x000fe20000000004 */
[----:B------:R-:W-:-:S04]  /*0dd0*/  ISETP.GT.U32.AND P0, PT, R15, 0x7feffffe, PT ;  /* 0x7feffffe0f00780c */ /* 0x000fc80003f04070 */
[----:B------:R-:W-:-:S03]  /*0de0*/  ISETP.GT.U32.OR P0, PT, R24, 0x7feffffe, P0 ;  /* 0x7feffffe1800780c */ /* 0x000fc60000704470 */
[----:B------:R-:W-:-:S10]  /*0df0*/  DFMA R16, R18, R16, R20 ;  /* 0x000000101210722b */ /* 0x000fd40000000014 */
[----:B------:R-:W-:Y:S05]  /*0e00*/  @P0 BRA `(.L_x_13) ;  /* 0x00000000006c0947 */ /* 0x000fea0003800000 */
[----:B------:R-:W-:-:S04]  /*0e10*/  LOP3.LUT R18, R9, 0x7ff00000, RZ, 0xc0, !PT ;  /* 0x7ff0000009127812 */ /* 0x000fc800078ec0ff */
[CC--:B------:R-:W-:Y:S02]  /*0e20*/  VIADDMNMX R10, R13.reuse, -R18.reuse, 0xb9600000, !PT ;  /* 0xb96000000d0a7446 */ /* 0x0c0fe40007800912 */
[----:B------:R-:W-:Y:S02]  /*0e30*/  ISETP.GE.U32.AND P0, PT, R13, R18, PT ;  /* 0x000000120d00720c */ /* 0x000fe40003f06070 */
[----:B------:R-:W-:Y:S02]  /*0e40*/  VIMNMX R10, PT, PT, R10, 0x46a00000, PT ;  /* 0x46a000000a0a7848 */ /* 0x000fe40003fe0100 */
[----:B------:R-:W-:-:S05]  /*0e50*/  SEL R13, R14, 0x63400000, !P0 ;  /* 0x634000000e0d7807 */ /* 0x000fca0004000000 */
[----:B------:R-:W-:Y:S02]  /*0e60*/  IMAD.IADD R13, R10, 0x1, -R13 ;  /* 0x000000010a0d7824 */ /* 0x000fe400078e0a0d */
[----:B------:R-:W-:Y:S02]  /*0e70*/  IMAD.MOV.U32 R10, RZ, RZ, RZ ;  /* 0x000000ffff0a7224 */ /* 0x000fe400078e00ff */
[----:B------:R-:W-:-:S06]  /*0e80*/  VIADD R11, R13, 0x7fe00000 ;  /* 0x7fe000000d0b7836 */ /* 0x000fcc0000000000 */
[----:B------:R-:W-:-:S10]  /*0e90*/  DMUL R14, R16, R10 ;  /* 0x0000000a100e7228 */ /* 0x000fd40000000000 */
[----:B------:R-:W-:-:S13]  /*0ea0*/  FSETP.GTU.AND P0, PT, |R15|, 1.469367938527859385e-39, PT ;  /* 0x001000000f00780b */ /* 0x000fda0003f0c200 */
[----:B------:R-:W-:Y:S05]  /*0eb0*/  @P0 BRA `(.L_x_14) ;  /* 0x0000000000940947 */ /* 0x000fea0003800000 */
[----:B------:R-:W-:Y:S01]  /*0ec0*/  DFMA R4, R16, -R6, R4 ;  /* 0x800000061004722b */ /* 0x000fe20000000004 */
[----:B------:R-:W-:-:S09]  /*0ed0*/  IMAD.MOV.U32 R10, RZ, RZ, RZ ;  /* 0x000000ffff0a7224 */ /* 0x000fd200078e00ff */
[C---:B------:R-:W-:Y:S02]  /*0ee0*/  FSETP.NEU.AND P0, PT, R5.reuse, RZ, PT ;  /* 0x000000ff0500720b */ /* 0x040fe40003f0d000 */
[----:B------:R-:W-:-:S04]  /*0ef0*/  LOP3.LUT R9, R5, 0x80000000, R9, 0x48, !PT ;  /* 0x8000000005097812 */ /* 0x000fc800078e4809 */
[----:B------:R-:W-:-:S07]  /*0f00*/  LOP3.LUT R11, R9, R11, RZ, 0xfc, !PT ;  /* 0x0000000b090b7212 */ /* 0x000fce00078efcff */
[----:B------:R-:W-:Y:S05]  /*0f10*/  @!P0 BRA `(.L_x_14) ;  /* 0x00000000007c8947 */ /* 0x000fea0003800000 */
[----:B------:R-:W-:Y:S01]  /*0f20*/  IMAD.MOV R5, RZ, RZ, -R13 ;  /* 0x000000ffff057224 */ /* 0x000fe200078e0a0d */
[----:B------:R-:W-:Y:S01]  /*0f30*/  DMUL.RP R10, R16, R10 ;  /* 0x0000000a100a7228 */ /* 0x000fe20000008000 */
[----:B------:R-:W-:-:S06]  /*0f40*/  IMAD.MOV.U32 R4, RZ, RZ, RZ ;  /* 0x000000ffff047224 */ /* 0x000fcc00078e00ff */
[----:B------:R-:W-:-:S03]  /*0f50*/  DFMA R4, R14, -R4, R16 ;  /* 0x800000040e04722b */ /* 0x000fc60000000010 */
[----:B------:R-:W-:-:S03]  /*0f60*/  LOP3.LUT R9, R11, R9, RZ, 0x3c, !PT ;  /* 0x000000090b097212 */ /* 0x000fc600078e3cff */
[----:B------:R-:W-:-:S04]  /*0f70*/  IADD3 R4, PT, PT, -R13, -0x43300000, RZ ;  /* 0xbcd000000d047810 */ /* 0x000fc80007ffe1ff */
[----:B------:R-:W-:-:S04]  /*0f80*/  FSETP.NEU.AND P0, PT, |R5|, R4, PT ;  /* 0x000000040500720b */ /* 0x000fc80003f0d200 */
[----:B------:R-:W-:Y:S02]  /*0f90*/  FSEL R14, R10, R14, !P0 ;  /* 0x0000000e0a0e7208 */ /* 0x000fe40004000000 */
[----:B------:R-:W-:Y:S01]  /*0fa0*/  FSEL R15, R9, R15, !P0 ;  /* 0x0000000f090f7208 */ /* 0x000fe20004000000 */
[----:B------:R-:W-:Y:S06]  /*0fb0*/  BRA `(.L_x_14) ;  /* 0x0000000000547947 */ /* 0x000fec0003800000 */
.L_x_13:
[----:B------:R-:W-:-:S14]  /*0fc0*/  DSETP.NAN.AND P0, PT, R10, R10, PT ;  /* 0x0000000a0a00722a */ /* 0x000fdc0003f08000 */
[----:B------:R-:W-:Y:S05]  /*0fd0*/  @P0 BRA `(.L_x_15) ;  /* 0x0000000000440947 */ /* 0x000fea0003800000 */
[----:B------:R-:W-:-:S14]  /*0fe0*/  DSETP.NAN.AND P0, PT, R8, R8, PT ;  /* 0x000000080800722a */ /* 0x000fdc0003f08000 */
[----:B------:R-:W-:Y:S05]  /*0ff0*/  @P0 BRA `(.L_x_16) ;  /* 0x0000000000300947 */ /* 0x000fea0003800000 */
[----:B------:R-:W-:Y:S01]  /*1000*/  ISETP.NE.AND P0, PT, R23, R22, PT ;  /* 0x000000161700720c */ /* 0x000fe20003f05270 */
[----:B------:R-:W-:Y:S02]  /*1010*/  IMAD.MOV.U32 R14, RZ, RZ, 0x0 ;  /* 0x00000000ff0e7424 */ /* 0x000fe400078e00ff */
[----:B------:R-:W-:-:S10]  /*1020*/  IMAD.MOV.U32 R15, RZ, RZ, -0x80000 ;  /* 0xfff80000ff0f7424 */ /* 0x000fd400078e00ff */
[----:B------:R-:W-:Y:S05]  /*1030*/  @!P0 BRA `(.L_x_14) ;  /* 0x0000000000348947 */ /* 0x000fea0003800000 */
[----:B------:R-:W-:Y:S02]  /*1040*/  ISETP.NE.AND P0, PT, R23, 0x7ff00000, PT ;  /* 0x7ff000001700780c */ /* 0x000fe40003f05270 */
[----:B------:R-:W-:Y:S02]  /*1050*/  LOP3.LUT R15, R11, 0x80000000, R9, 0x48, !PT ;  /* 0x800000000b0f7812 */ /* 0x000fe400078e4809 */
[----:B------:R-:W-:-:S13]  /*1060*/  ISETP.EQ.OR P0, PT, R22, RZ, !P0 ;  /* 0x000000ff1600720c */ /* 0x000fda0004702670 */
[----:B------:R-:W-:Y:S01]  /*1070*/  @P0 LOP3.LUT R4, R15, 0x7ff00000, RZ, 0xfc, !PT ;  /* 0x7ff000000f040812 */ /* 0x000fe200078efcff */
[----:B------:R-:W-:Y:S02]  /*1080*/  @!P0 IMAD.MOV.U32 R14, RZ, RZ, RZ ;  /* 0x000000ffff0e8224 */ /* 0x000fe400078e00ff */
[----:B------:R-:W-:Y:S02]  /*1090*/  @P0 IMAD.MOV.U32 R14, RZ, RZ, RZ ;  /* 0x000000ffff0e0224 */ /* 0x000fe400078e00ff */
[----:B------:R-:W-:Y:S01]  /*10a0*/  @P0 IMAD.MOV.U32 R15, RZ, RZ, R4 ;  /* 0x000000ffff0f0224 */ /* 0x000fe200078e0004 */
[----:B------:R-:W-:Y:S06]  /*10b0*/  BRA `(.L_x_14) ;  /* 0x0000000000147947 */ /* 0x000fec0003800000 */
.L_x_16:
[----:B------:R-:W-:Y:S01]  /*10c0*/  LOP3.LUT R15, R9, 0x80000, RZ, 0xfc, !PT ;  /* 0x00080000090f7812 */ /* 0x000fe200078efcff */
[----:B------:R-:W-:Y:S01]  /*10d0*/  IMAD.MOV.U32 R14, RZ, RZ, R8 ;  /* 0x000000ffff0e7224 */ /* 0x000fe200078e0008 */
[----:B------:R-:W-:Y:S06]  /*10e0*/  BRA `(.L_x_14) ;  /* 0x0000000000087947 */ /* 0x000fec0003800000 */
.L_x_15:
[----:B------:R-:W-:Y:S01]  /*10f0*/  LOP3.LUT R15, R11, 0x80000, RZ, 0xfc, !PT ;  /* 0x000800000b0f7812 */ /* 0x000fe200078efcff */
[----:B------:R-:W-:-:S07]  /*1100*/  IMAD.MOV.U32 R14, RZ, RZ, R10 ;  /* 0x000000ffff0e7224 */ /* 0x000fce00078e000a */
.L_x_14:
[----:B------:R-:W-:Y:S05]  /*1110*/  BSYNC.RECONVERGENT B1 ;  /* 0x0000000000017941 */ /* 0x000fea0003800200 */
.L_x_12:
[----:B------:R-:W-:Y:S02]  /*1120*/  IMAD.MOV.U32 R13, RZ, RZ, 0x0 ;  /* 0x00000000ff0d7424 */ /* 0x000fe400078e00ff */
[----:B------:R-:W-:Y:S02]  /*1130*/  IMAD.MOV.U32 R4, RZ, RZ, R14 ;  /* 0x000000ffff047224 */ /* 0x000fe400078e000e */
[----:B------:R-:W-:Y:S01]  /*1140*/  IMAD.MOV.U32 R5, RZ, RZ, R15 ;  /* 0x000000ffff057224 */ /* 0x000fe200078e000f */
[----:B------:R-:W-:Y:S06]  /*1150*/  RET.REL.NODEC R12 `(_Z13ripple_kernelPfif) ;  /* 0xffffffec0ca87950 */ /* 0x000fec0003c3ffff */
        .weak           $__internal_1_$__cuda_sm20_sqrt_rn_f32_slowpath
        .type           $__internal_1_$__cuda_sm20_sqrt_rn_f32_slowpath,@function
        .size           $__internal_1_$__cuda_sm20_sqrt_rn_f32_slowpath,($_Z13ripple_kernelPfif$__internal_trig_reduction_slowpathd - $__internal_1_$__cuda_sm20_sqrt_rn_f32_slowpath)
$__internal_1_$__cuda_sm20_sqrt_rn_f32_slowpath:
[----:B------:R-:W-:-:S13]  /*1160*/  LOP3.LUT P0, RZ, R2, 0x7fffffff, RZ, 0xc0, !PT ;  /* 0x7fffffff02ff7812 */ /* 0x000fda000780c0ff */
[----:B------:R-:W-:Y:S01]  /*1170*/  @!P0 IMAD.MOV.U32 R3, RZ, RZ, R2 ;  /* 0x000000ffff038224 */ /* 0x000fe200078e0002 */
[----:B------:R-:W-:Y:S06]  /*1180*/  @!P0 BRA `(.L_x_17) ;  /* 0x0000000000408947 */ /* 0x000fec0003800000 */
[----:B------:R-:W-:-:S13]  /*1190*/  FSETP.GEU.FTZ.AND P0, PT, R2, RZ, PT ;  /* 0x000000ff0200720b */ /* 0x000fda0003f1e000 */
[----:B------:R-:W-:Y:S01]  /*11a0*/  @!P0 IMAD.MOV.U32 R3, RZ, RZ, 0x7fffffff ;  /* 0x7fffffffff038424 */ /* 0x000fe200078e00ff */
[----:B------:R-:W-:Y:S06]  /*11b0*/  @!P0 BRA `(.L_x_17) ;  /* 0x0000000000348947 */ /* 0x000fec0003800000 */
[----:B------:R-:W-:-:S13]  /*11c0*/  FSETP.GTU.FTZ.AND P0, PT, |R2|, +INF , PT ;  /* 0x7f8000000200780b */ /* 0x000fda0003f1c200 */
[----:B------:R-:W-:Y:S01]  /*11d0*/  @P0 FADD.FTZ R3, R2, 1 ;  /* 0x3f80000002030421 */ /* 0x000fe20000010000 */
[----:B------:R-:W-:Y:S06]  /*11e0*/  @P0 BRA `(.L_x_17) ;  /* 0x0000000000280947 */ /* 0x000fec0003800000 */
[----:B------:R-:W-:-:S13]  /*11f0*/  FSETP.NEU.FTZ.AND P0, PT, |R2|, +INF , PT ;  /* 0x7f8000000200780b */ /* 0x000fda0003f1d200 */
[----:B------:R-:W-:-:S04]  /*1200*/  @P0 FFMA R4, R2, 1.84467440737095516160e+19, RZ ;  /* 0x5f80000002040823 */ /* 0x000fc800000000ff */
[----:B------:R-:W0:Y:S02]  /*1210*/  @P0 MUFU.RSQ R3, R4 ;  /* 0x0000000400030308 */ /* 0x000e240000001400 */
[----:B0-----:R-:W-:Y:S01]  /*1220*/  @P0 FMUL.FTZ R5, R4, R3 ;  /* 0x0000000304050220 */ /* 0x001fe20000410000 */
[----:B------:R-:W-:Y:S01]  /*1230*/  @P0 FMUL.FTZ R7, R3, 0.5 ;  /* 0x3f00000003070820 */ /* 0x000fe20000410000 */
[----:B------:R-:W-:Y:S02]  /*1240*/  @!P0 IMAD.MOV.U32 R3, RZ, RZ, R2 ;  /* 0x000000ffff038224 */ /* 0x000fe400078e0002 */
[----:B------:R-:W-:-:S04]  /*1250*/  @P0 FADD.FTZ R6, -R5, -RZ ;  /* 0x800000ff05060221 */ /* 0x000fc80000010100 */
[----:B------:R-:W-:-:S04]  /*1260*/  @P0 FFMA R6, R5, R6, R4 ;  /* 0x0000000605060223 */ /* 0x000fc80000000004 */
[----:B------:R-:W-:-:S04]  /*1270*/  @P0 FFMA R6, R6, R7, R5 ;  /* 0x0000000706060223 */ /* 0x000fc80000000005 */
[----:B------:R-:W-:-:S07]  /*1280*/  @P0 FMUL.FTZ R3, R6, 2.3283064365386962891e-10 ;  /* 0x2f80000006030820 */ /* 0x000fce0000410000 */
.L_x_17:
[----:B------:R-:W-:Y:S02]  /*1290*/  IMAD.MOV.U32 R8, RZ, RZ, R3 ;  /* 0x000000ffff087224 */ /* 0x000fe400078e0003 */
[----:B------:R-:W-:Y:S02]  /*12a0*/  IMAD.MOV.U32 R2, RZ, RZ, R9 ;  /* 0x000000ffff027224 */ /* 0x000fe400078e0009 */
[----:B------:R-:W-:-:S04]  /*12b0*/  IMAD.MOV.U32 R3, RZ, RZ, 0x0 ;  /* 0x00000000ff037424 */ /* 0x000fc800078e00ff */
[----:B------:R-:W-:Y:S05]  /*12c0*/  RET.REL.NODEC R2 `(_Z13ripple_kernelPfif) ;  /* 0xffffffec024c7950 */ /* 0x000fea0003c3ffff */
        .type           $_Z13ripple_kernelPfif$__internal_trig_reduction_slowpathd,@function
        .size           $_Z13ripple_kernelPfif$__internal_trig_reduction_slowpathd,(.L_x_28 - $_Z13ripple_kernelPfif$__internal_trig_reduction_slowpathd)
$_Z13ripple_kernelPfif$__internal_trig_reduction_slowpathd:
[--C-:B------:R-:W-:Y:S01]  /*12d0*/  SHF.R.U32.HI R12, RZ, 0x14, R5.reuse ;  /* 0x00000014ff0c7819 */ /* 0x100fe20000011605 */
[----:B------:R-:W-:Y:S02]  /*12e0*/  IMAD.MOV.U32 R16, RZ, RZ, R4 ;  /* 0x000000ffff107224 */ /* 0x000fe400078e0004 */
[----:B------:R-:W-:Y:S01]  /*12f0*/  IMAD.MOV.U32 R13, RZ, RZ, R5 ;  /* 0x000000ffff0d7224 */ /* 0x000fe200078e0005 */
[----:B------:R-:W-:Y:S01]  /*1300*/  LOP3.LUT R7, R12, 0x7ff, RZ, 0xc0, !PT ;  /* 0x000007ff0c077812 */ /* 0x000fe200078ec0ff */
[----:B------:R-:W-:-:S03]  /*1310*/  IMAD.MOV.U32 R6, RZ, RZ, RZ ;  /* 0x000000ffff067224 */ /* 0x000fc600078e00ff */
[----:B------:R-:W-:-:S13]  /*1320*/  ISETP.NE.AND P0, PT, R7, 0x7ff, PT ;  /* 0x000007ff0700780c */ /* 0x000fda0003f05270 */
[----:B------:R-:W-:Y:S05]  /*1330*/  @!P0 BRA `(.L_x_18) ;  /* 0x00000008004c8947 */ /* 0x000fea0003800000 */
[----:B------:R-:W-:Y:S01]  /*1340*/  VIADD R4, R7, 0xfffffc00 ;  /* 0xfffffc0007047836 */ /* 0x000fe20000000000 */
[----:B------:R-:W-:Y:S01]  /*1350*/  BSSY.RECONVERGENT B2, `(.L_x_19) ;  /* 0x0000030000027945 */ /* 0x000fe20003800200 */
[----:B------:R-:W-:Y:S01]  /*1360*/  IMAD.MOV.U32 R9, RZ, RZ, R5 ;  /* 0x000000ffff097224 */ /* 0x000fe200078e0005 */
[----:B------:R-:W-:Y:S02]  /*1370*/  CS2R R10, SRZ ;  /* 0x00000000000a7805 */ /* 0x000fe4000001ff00 */
[----:B------:R-:W-:Y:S02]  /*1380*/  SHF.R.U32.HI R17, RZ, 0x6, R4 ;  /* 0x00000006ff117819 */ /* 0x000fe40000011604 */
[----:B------:R-:W-:Y:S02]  /*1390*/  ISETP.GE.U32.AND P0, PT, R4, 0x80, PT ;  /* 0x000000800400780c */ /* 0x000fe40003f06070 */
[C---:B------:R-:W-:Y:S02]  /*13a0*/  IADD3 R6, PT, PT, -R17.reuse, 0x13, RZ ;  /* 0x0000001311067810 */ /* 0x040fe40007ffe1ff */
[----:B------:R-:W-:-:S02]  /*13b0*/  IADD3 R7, PT, PT, -R17, 0xf, RZ ;  /* 0x0000000f11077810 */ /* 0x000fc40007ffe1ff */
[----:B------:R-:W-:-:S04]  /*13c0*/  SEL R6, R6, 0x12, P0 ;  /* 0x0000001206067807 */ /* 0x000fc80000000000 */
[----:B------:R-:W-:-:S13]  /*13d0*/  ISETP.GE.AND P0, PT, R7, R6, PT ;  /* 0x000000060700720c */ /* 0x000fda0003f06270 */
[----:B------:R-:W-:Y:S05]  /*13e0*/  @P0 BRA `(.L_x_20) ;  /* 0x0000000000980947 */ /* 0x000fea0003800000 */
[----:B------:R-:W0:Y:S01]  /*13f0*/  LDC.64 R14, c[0x0][0x358] ;  /* 0x0000d600ff0e7b82 */ /* 0x000e220000000a00 */
[C---:B------:R-:W-:Y:S01]  /*1400*/  SHF.L.U64.HI R19, R16.reuse, 0xb, R13 ;  /* 0x0000000b10137819 */ /* 0x040fe2000001020d */
[----:B------:R-:W-:Y:S01]  /*1410*/  BSSY.RECONVERGENT B3, `(.L_x_21) ;  /* 0x0000022000037945 */ /* 0x000fe20003800200 */
[----:B------:R-:W-:Y:S01]  /*1420*/  IMAD.SHL.U32 R13, R16, 0x800, RZ ;  /* 0x00000800100d7824 */ /* 0x000fe200078e00ff */
[----:B------:R-:W-:Y:S01]  /*1430*/  IADD3 R16, PT, PT, RZ, -R17, -R6 ;  /* 0x80000011ff107210 */ /* 0x000fe20007ffe806 */
[----:B------:R-:W-:Y:S01]  /*1440*/  IMAD.MOV.U32 R18, RZ, RZ, RZ ;  /* 0x000000ffff127224 */ /* 0x000fe200078e00ff */
[----:B------:R-:W-:Y:S02]  /*1450*/  CS2R R10, SRZ ;  /* 0x00000000000a7805 */ /* 0x000fe4000001ff00 */
[----:B------:R-:W-:-:S07]  /*1460*/  LOP3.LUT R19, R19, 0x80000000, RZ, 0xfc, !PT ;  /* 0x8000000013137812 */ /* 0x000fce00078efcff */
.L_x_22:
[----:B------:R-:W1:Y:S01]  /*1470*/  LDC.64 R4, c[0x4][RZ] ;  /* 0x01000000ff047b82 */ /* 0x000e620000000a00 */
[----:B0-----:R-:W-:Y:S02]  /*1480*/  R2UR UR6, R14 ;  /* 0x000000000e0672ca */ /* 0x001fe400000e0000 */
[----:B------:R-:W-:Y:S01]  /*1490*/  R2UR UR7, R15 ;  /* 0x000000000f0772ca */ /* 0x000fe200000e0000 */
[----:B-1----:R-:W-:-:S12]  /*14a0*/  IMAD.WIDE R4, R7, 0x8, R4 ;  /* 0x0000000807047825 */ /* 0x002fd800078e0204 */
[----:B------:R-:W2:Y:S01]  /*14b0*/  LDG.E.64.CONSTANT R4, desc[UR6][R4.64] ;  /* 0x0000000604047981 */ /* 0x000ea2000c1e9b00 */
[----:B------:R-:W-:Y:S02]  /*14c0*/  VIADD R16, R16, 0x1 ;  /* 0x0000000110107836 */ /* 0x000fe40000000000 */
[----:B------:R-:W-:Y:S02]  /*14d0*/  VIADD R7, R7, 0x1 ;  /* 0x0000000107077836 */ /* 0x000fe40000000000 */
[----:B--2---:R-:W-:-:S04]  /*14e0*/  IMAD.WIDE.U32 R10, P2, R4, R13, R10 ;  /* 0x0000000d040a7225 */ /* 0x004fc8000784000a */
[----:B------:R-:W-:Y:S02]  /*14f0*/  IMAD R21, R4, R19, RZ ;  /* 0x0000001304157224 */ /* 0x000fe400078e02ff */
[CC--:B------:R-:W-:Y:S02]  /*1500*/  IMAD R20, R5.reuse, R13.reuse, RZ ;  /* 0x0000000d05147224 */ /* 0x0c0fe400078e02ff */
[----:B------:R-:W-:Y:S01]  /*1510*/  IMAD.HI.U32 R23, R5, R13, RZ ;  /* 0x0000000d05177227 */ /* 0x000fe200078e00ff */
[----:B------:R-:W-:-:S03]  /*1520*/  IADD3 R11, P0, PT, R21, R11, RZ ;  /* 0x0000000b150b7210 */ /* 0x000fc60007f1e0ff */
[----:B------:R-:W-:Y:S01]  /*1530*/  IMAD R21, R18, 0x8, R1 ;  /* 0x0000000812157824 */ /* 0x000fe200078e0201 */
[----:B------:R-:W-:Y:S01]  /*1540*/  IADD3 R11, P1, PT, R20, R11, RZ ;  /* 0x0000000b140b7210 */ /* 0x000fe20007f3e0ff */
[----:B------:R-:W-:-:S04]  /*1550*/  IMAD.HI.U32 R20, R4, R19, RZ ;  /* 0x0000001304147227 */ /* 0x000fc800078e00ff */
[----:B------:R-:W-:Y:S01]  /*1560*/  IMAD.X R4, RZ, RZ, R20, P2 ;  /* 0x000000ffff047224 */ /* 0x000fe200010e0614 */
[----:B------:R0:W-:Y:S01]  /*1570*/  STL.64 [R21], R10 ;  /* 0x0000000a15007387 */ /* 0x0001e20000100a00 */
[----:B------:R-:W-:-:S03]  /*1580*/  IMAD.HI.U32 R20, R5, R19, RZ ;  /* 0x0000001305147227 */ /* 0x000fc600078e00ff */
[----:B------:R-:W-:Y:S01]  /*1590*/  IADD3.X R4, P0, PT, R23, R4, RZ, P0, !PT ;  /* 0x0000000417047210 */ /* 0x000fe2000071e4ff */
[----:B------:R-:W-:Y:S02]  /*15a0*/  IMAD R5, R5, R19, RZ ;  /* 0x0000001305057224 */ /* 0x000fe400078e02ff */
[----:B------:R-:W-:-:S03]  /*15b0*/  VIADD R18, R18, 0x1 ;  /* 0x0000000112127836 */ /* 0x000fc60000000000 */
[----:B------:R-:W-:Y:S01]  /*15c0*/  IADD3.X R5, P1, PT, R5, R4, RZ, P1, !PT ;  /* 0x0000000405057210 */ /* 0x000fe20000f3e4ff */
[----:B------:R-:W-:Y:S01]  /*15d0*/  IMAD.X R4, RZ, RZ, R20, P0 ;  /* 0x000000ffff047224 */ /* 0x000fe200000e0614 */
[----:B------:R-:W-:-:S03]  /*15e0*/  ISETP.NE.AND P0, PT, R16, -0xf, PT ;  /* 0xfffffff11000780c */ /* 0x000fc60003f05270 */
[----:B------:R-:W-:Y:S02]  /*15f0*/  IMAD.X R4, RZ, RZ, R4, P1 ;  /* 0x000000ffff047224 */ /* 0x000fe400008e0604 */
[----:B0-----:R-:W-:Y:S02]  /*1600*/  IMAD.MOV.U32 R10, RZ, RZ, R5 ;  /* 0x000000ffff0a7224 */ /* 0x001fe400078e0005 */
[----:B------:R-:W-:-:S06]  /*1610*/  IMAD.MOV.U32 R11, RZ, RZ, R4 ;  /* 0x000000ffff0b7224 */ /* 0x000fcc00078e0004 */
[----:B------:R-:W-:Y:S05]  /*1620*/  @P0 BRA `(.L_x_22) ;  /* 0xfffffffc00900947 */ /* 0x000fea000383ffff */
[----:B------:R-:W-:Y:S05]  /*1630*/  BSYNC.RECONVERGENT B3 ;  /* 0x0000000000037941 */ /* 0x000fea0003800200 */
.L_x_21:
[----:B------:R-:W-:-:S07]  /*1640*/  IMAD.MOV.U32 R7, RZ, RZ, R6 ;  /* 0x000000ffff077224 */ /* 0x000fce00078e0006 */
.L_x_20:
[----:B------:R-:W-:Y:S05]  /*1650*/  BSYNC.RECONVERGENT B2 ;  /* 0x0000000000027941 */ /* 0x000fea0003800200 */
.L_x_19:
[----:B------:R-:W-:Y:S01]  /*1660*/  LOP3.LUT P0, R25, R12, 0x3f, RZ, 0xc0, !PT ;  /* 0x0000003f0c197812 */ /* 0x000fe2000780c0ff */
[----:B------:R-:W-:-:S04]  /*1670*/  IMAD.IADD R4, R17, 0x1, R7 ;  /* 0x0000000111047824 */ /* 0x000fc800078e0207 */
[----:B------:R-:W-:-:S05]  /*1680*/  IMAD.U32 R23, R4, 0x8, R1 ;  /* 0x0000000804177824 */ /* 0x000fca00078e0001 */
[----:B------:R0:W-:Y:S04]  /*1690*/  STL.64 [R23+-0x78], R10 ;  /* 0xffff880a17007387 */ /* 0x0001e80000100a00 */
[----:B------:R-:W2:Y:S04]  /*16a0*/  @P0 LDL.64 R14, [R1+0x8] ;  /* 0x00000800010e0983 */ /* 0x000ea80000100a00 */
[----:B------:R-:W3:Y:S04]  /*16b0*/  LDL.64 R4, [R1+0x10] ;  /* 0x0000100001047983 */ /* 0x000ee80000100a00 */
[----:B------:R-:W4:Y:S01]  /*16c0*/  LDL.64 R6, [R1+0x18] ;  /* 0x0000180001067983 */ /* 0x000f220000100a00 */
[----:B------:R-:W-:Y:S01]  /*16d0*/  @P0 LOP3.LUT R12, R25, 0x3f, RZ, 0x3c, !PT ;  /* 0x0000003f190c0812 */ /* 0x000fe200078e3cff */
[----:B------:R-:W-:Y:S01]  /*16e0*/  BSSY.RECONVERGENT B2, `(.L_x_23) ;  /* 0x0000034000027945 */ /* 0x000fe20003800200 */
[----:B--2---:R-:W-:-:S02]  /*16f0*/  @P0 SHF.R.U64 R13, R14, 0x1, R15 ;  /* 0x000000010e0d0819 */ /* 0x004fc4000000120f */
[----:B------:R-:W-:Y:S02]  /*1700*/  @P0 SHF.R.U32.HI R15, RZ, 0x1, R15 ;  /* 0x00000001ff0f0819 */ /* 0x000fe4000001160f */
[CC--:B---3--:R-:W-:Y:S02]  /*1710*/  @P0 SHF.L.U32 R17, R4.reuse, R25.reuse, RZ ;  /* 0x0000001904110219 */ /* 0x0c8fe400000006ff */
[----:B0-----:R-:W-:Y:S02]  /*1720*/  @P0 SHF.R.U64 R10, R13, R12, R15 ;  /* 0x0000000c0d0a0219 */ /* 0x001fe4000000120f */
[--C-:B------:R-:W-:Y:S02]  /*1730*/  @P0 SHF.R.U32.HI R21, RZ, 0x1, R5.reuse ;  /* 0x00000001ff150819 */ /* 0x100fe40000011605 */
[C-C-:B------:R-:W-:Y:S02]  /*1740*/  @P0 SHF.R.U64 R19, R4.reuse, 0x1, R5.reuse ;  /* 0x0000000104130819 */ /* 0x140fe40000001205 */
[----:B------:R-:W-:-:S02]  /*1750*/  @P0 SHF.L.U64.HI R14, R4, R25, R5 ;  /* 0x00000019040e0219 */ /* 0x000fc40000010205 */
[----:B------:R-:W-:Y:S02]  /*1760*/  @P0 SHF.R.U32.HI R11, RZ, R12, R15 ;  /* 0x0000000cff0b0219 */ /* 0x000fe4000001160f */
[----:B------:R-:W-:Y:S02]  /*1770*/  @P0 LOP3.LUT R4, R17, R10, RZ, 0xfc, !PT ;  /* 0x0000000a11040212 */ /* 0x000fe400078efcff */
[----:B----4-:R-:W-:Y:S02]  /*1780*/  @P0 SHF.L.U32 R13, R6, R25, RZ ;  /* 0x00000019060d0219 */ /* 0x010fe400000006ff */
[----:B------:R-:W-:Y:S02]  /*1790*/  @P0 SHF.R.U64 R16, R19, R12, R21 ;  /* 0x0000000c13100219 */ /* 0x000fe40000001215 */
[----:B------:R-:W-:Y:S01]  /*17a0*/  @P0 LOP3.LUT R5, R14, R11, RZ, 0xfc, !PT ;  /* 0x0000000b0e050212 */ /* 0x000fe200078efcff */
[----:B------:R-:W-:Y:S01]  /*17b0*/  IMAD.SHL.U32 R14, R4, 0x4, RZ ;  /* 0x00000004040e7824 */ /* 0x000fe200078e00ff */
[----:B------:R-:W-:-:S02]  /*17c0*/  @P0 SHF.L.U64.HI R11, R6, R25, R7 ;  /* 0x00000019060b0219 */ /* 0x000fc40000010207 */
[----:B------:R-:W-:Y:S02]  /*17d0*/  @P0 LOP3.LUT R6, R13, R16, RZ, 0xfc, !PT ;  /* 0x000000100d060212 */ /* 0x000fe400078efcff */
[----:B------:R-:W-:Y:S02]  /*17e0*/  @P0 SHF.R.U32.HI R12, RZ, R12, R21 ;  /* 0x0000000cff0c0219 */ /* 0x000fe40000011615 */
[----:B------:R-:W-:Y:S02]  /*17f0*/  SHF.L.U64.HI R15, R4, 0x2, R5 ;  /* 0x00000002040f7819 */ /* 0x000fe40000010205 */
[----:B------:R-:W-:Y:S02]  /*1800*/  SHF.L.W.U32.HI R4, R5, 0x2, R6 ;  /* 0x0000000205047819 */ /* 0x000fe40000010e06 */
[----:B------:R-:W-:Y:S02]  /*1810*/  @P0 LOP3.LUT R7, R11, R12, RZ, 0xfc, !PT ;  /* 0x0000000c0b070212 */ /* 0x000fe400078efcff */
[----:B------:R-:W-:-:S02]  /*1820*/  IADD3 RZ, P0, PT, RZ, -R14, RZ ;  /* 0x8000000effff7210 */ /* 0x000fc40007f1e0ff */
[----:B------:R-:W-:Y:S02]  /*1830*/  LOP3.LUT R5, RZ, R15, RZ, 0x33, !PT ;  /* 0x0000000fff057212 */ /* 0x000fe400078e33ff */
[----:B------:R-:W-:Y:S02]  /*1840*/  SHF.L.W.U32.HI R6, R6, 0x2, R7 ;  /* 0x0000000206067819 */ /* 0x000fe40000010e07 */
[----:B------:R-:W-:Y:S02]  /*1850*/  LOP3.LUT R11, RZ, R4, RZ, 0x33, !PT ;  /* 0x00000004ff0b7212 */ /* 0x000fe400078e33ff */
[----:B------:R-:W-:Y:S02]  /*1860*/  IADD3.X R10, P0, PT, RZ, R5, RZ, P0, !PT ;  /* 0x00000005ff0a7210 */ /* 0x000fe4000071e4ff */
[----:B------:R-:W-:Y:S02]  /*1870*/  LOP3.LUT R5, RZ, R6, RZ, 0x33, !PT ;  /* 0x00000006ff057212 */ /* 0x000fe400078e33ff */
[----:B------:R-:W-:-:S02]  /*1880*/  IADD3.X R11, P1, PT, RZ, R11, RZ, P0, !PT ;  /* 0x0000000bff0b7210 */ /* 0x000fc4000073e4ff */
[----:B------:R-:W-:-:S03]  /*1890*/  ISETP.GT.U32.AND P2, PT, R4, -0x1, PT ;  /* 0xffffffff0400780c */ /* 0x000fc60003f44070 */
[----:B------:R-:W-:Y:S01]  /*18a0*/  IMAD.X R5, RZ, RZ, R5, P1 ;  /* 0x000000ffff057224 */ /* 0x000fe200008e0605 */
[----:B------:R-:W-:-:S04]  /*18b0*/  ISETP.GT.AND.EX P0, PT, R6, -0x1, PT, P2 ;  /* 0xffffffff0600780c */ /* 0x000fc80003f04320 */
[----:B------:R-:W-:Y:S02]  /*18c0*/  SEL R5, R6, R5, P0 ;  /* 0x0000000506057207 */ /* 0x000fe40000000000 */
[----:B------:R-:W-:Y:S02]  /*18d0*/  SEL R13, R4, R11, P0 ;  /* 0x0000000b040d7207 */ /* 0x000fe40000000000 */
[----:B------:R-:W-:Y:S02]  /*18e0*/  ISETP.NE.U32.AND P1, PT, R5, RZ, PT ;  /* 0x000000ff0500720c */ /* 0x000fe40003f25070 */
[----:B------:R-:W-:Y:S02]  /*18f0*/  SEL R15, R15, R10, P0 ;  /* 0x0000000a0f0f7207 */ /* 0x000fe40000000000 */
[----:B------:R-:W-:Y:S01]  /*1900*/  SEL R11, R13, R5, !P1 ;  /* 0x000000050d0b7207 */ /* 0x000fe20004800000 */
[----:B------:R-:W-:-:S05]  /*1910*/  @!P0 IMAD.MOV R14, RZ, RZ, -R14 ;  /* 0x000000ffff0e8224 */ /* 0x000fca00078e0a0e */
[----:B------:R-:W0:Y:S02]  /*1920*/  FLO.U32 R11, R11 ;  /* 0x0000000b000b7300 */ /* 0x000e2400000e0000 */
[C---:B0-----:R-:W-:Y:S02]  /*1930*/  IADD3 R12, PT, PT, -R11.reuse, 0x1f, RZ ;  /* 0x0000001f0b0c7810 */ /* 0x041fe40007ffe1ff */
[----:B------:R-:W-:-:S03]  /*1940*/  IADD3 R4, PT, PT, -R11, 0x3f, RZ ;  /* 0x0000003f0b047810 */ /* 0x000fc60007ffe1ff */
[----:B------:R-:W-:-:S05]  /*1950*/  @P1 IMAD.MOV R4, RZ, RZ, R12 ;  /* 0x000000ffff041224 */ /* 0x000fca00078e020c */
[----:B------:R-:W-:-:S13]  /*1960*/  ISETP.NE.AND P1, PT, R4, RZ, PT ;  /* 0x000000ff0400720c */ /* 0x000fda0003f25270 */
[----:B------:R-:W-:Y:S05]  /*1970*/  @!P1 BRA `(.L_x_24) ;  /* 0x0000000000289947 */ /* 0x000fea0003800000 */
[--C-:B------:R-:W-:Y:S02]  /*1980*/  SHF.R.U64 R12, R14, 0x1, R15.reuse ;  /* 0x000000010e0c7819 */ /* 0x100fe4000000120f */
[C---:B------:R-:W-:Y:S02]  /*1990*/  LOP3.LUT R10, R4.reuse, 0x3f, RZ, 0xc0, !PT ;  /* 0x0000003f040a7812 */ /* 0x040fe400078ec0ff */
[----:B------:R-:W-:Y:S02]  /*19a0*/  SHF.R.U32.HI R14, RZ, 0x1, R15 ;  /* 0x00000001ff0e7819 */ /* 0x000fe4000001160f */
[----:B------:R-:W-:Y:S02]  /*19b0*/  LOP3.LUT R11, R4, 0x3f, RZ, 0xc, !PT ;  /* 0x0000003f040b7812 */ /* 0x000fe400078e0cff */
[CC--:B------:R-:W-:Y:S02]  /*19c0*/  SHF.L.U64.HI R16, R13.reuse, R10.reuse, R5 ;  /* 0x0000000a0d107219 */ /* 0x0c0fe40000010205 */
[----:B------:R-:W-:-:S02]  /*19d0*/  SHF.L.U32 R10, R13, R10, RZ ;  /* 0x0000000a0d0a7219 */ /* 0x000fc400000006ff */
[-CC-:B------:R-:W-:Y:S02]  /*19e0*/  SHF.R.U64 R5, R12, R11.reuse, R14.reuse ;  /* 0x0000000b0c057219 */ /* 0x180fe4000000120e */
[----:B------:R-:W-:Y:S02]  /*19f0*/  SHF.R.U32.HI R11, RZ, R11, R14 ;  /* 0x0000000bff0b7219 */ /* 0x000fe4000001160e */
[----:B------:R-:W-:Y:S02]  /*1a00*/  LOP3.LUT R13, R10, R5, RZ, 0xfc, !PT ;  /* 0x000000050a0d7212 */ /* 0x000fe400078efcff */
[----:B------:R-:W-:-:S07]  /*1a10*/  LOP3.LUT R5, R16, R11, RZ, 0xfc, !PT ;  /* 0x0000000b10057212 */ /* 0x000fce00078efcff */
.L_x_24:
[----:B------:R-:W-:Y:S05]  /*1a20*/  BSYNC.RECONVERGENT B2 ;  /* 0x0000000000027941 */ /* 0x000fea0003800200 */
.L_x_23:
[----:B------:R-:W-:-:S04]  /*1a30*/  IMAD.WIDE.U32 R14, R13, 0x2168c235, RZ ;  /* 0x2168c2350d0e7825 */ /* 0x000fc800078e00ff */
[----:B------:R-:W-:Y:S01]  /*1a40*/  IMAD.MOV.U32 R10, RZ, RZ, R15 ;  /* 0x000000ffff0a7224 */ /* 0x000fe200078e000f */
[----:B------:R-:W-:Y:S01]  /*1a50*/  IADD3 RZ, P1, PT, R14, R14, RZ ;  /* 0x0000000e0eff7210 */ /* 0x000fe20007f3e0ff */
[----:B------:R-:W-:Y:S02]  /*1a60*/  IMAD.MOV.U32 R11, RZ, RZ, RZ ;  /* 0x000000ffff0b7224 */ /* 0x000fe400078e00ff */
[----:B------:R-:W-:-:S04]  /*1a70*/  IMAD.HI.U32 R12, R5, -0x36f0255e, RZ ;  /* 0xc90fdaa2050c7827 */ /* 0x000fc800078e00ff */
[----:B------:R-:W-:-:S04]  /*1a80*/  IMAD.WIDE.U32 R10, R13, -0x36f0255e, R10 ;  /* 0xc90fdaa20d0a7825 */ /* 0x000fc800078e000a */
[C---:B------:R-:W-:Y:S02]  /*1a90*/  IMAD R13, R5.reuse, -0x36f0255e, RZ ;  /* 0xc90fdaa2050d7824 */ /* 0x040fe400078e02ff */
[----:B------:R-:W-:-:S04]  /*1aa0*/  IMAD.WIDE.U32 R10, P2, R5, 0x2168c235, R10 ;  /* 0x2168c235050a7825 */ /* 0x000fc8000784000a */
[----:B------:R-:W-:Y:S01]  /*1ab0*/  IMAD.X R5, RZ, RZ, R12, P2 ;  /* 0x000000ffff057224 */ /* 0x000fe200010e060c */
[----:B------:R-:W-:Y:S02]  /*1ac0*/  IADD3 R11, P2, PT, R13, R11, RZ ;  /* 0x0000000b0d0b7210 */ /* 0x000fe40007f5e0ff */
[----:B------:R-:W-:Y:S02]  /*1ad0*/  IADD3.X RZ, P1, PT, R10, R10, RZ, P1, !PT ;  /* 0x0000000a0aff7210 */ /* 0x000fe40000f3e4ff */
[C---:B------:R-:W-:Y:S01]  /*1ae0*/  ISETP.GT.U32.AND P3, PT, R11.reuse, RZ, PT ;  /* 0x000000ff0b00720c */ /* 0x040fe20003f64070 */
[----:B------:R-:W-:Y:S01]  /*1af0*/  IMAD.X R5, RZ, RZ, R5, P2 ;  /* 0x000000ffff057224 */ /* 0x000fe200010e0605 */
[----:B------:R-:W-:-:S04]  /*1b00*/  IADD3.X R10, P2, PT, R11, R11, RZ, P1, !PT ;  /* 0x0000000b0b0a7210 */ /* 0x000fc80000f5e4ff */
[C---:B------:R-:W-:Y:S01]  /*1b10*/  ISETP.GT.AND.EX P1, PT, R5.reuse, RZ, PT, P3 ;  /* 0x000000ff0500720c */ /* 0x040fe20003f24330 */
[----:B------:R-:W-:-:S03]  /*1b20*/  IMAD.X R12, R5, 0x1, R5, P2 ;  /* 0x00000001050c7824 */ /* 0x000fc600010e0605 */
[----:B------:R-:W-:Y:S02]  /*1b30*/  SEL R10, R10, R11, P1 ;  /* 0x0000000b0a0a7207 */ /* 0x000fe40000800000 */
[----:B------:R-:W-:Y:S02]  /*1b40*/  SEL R12, R12, R5, P1 ;  /* 0x000000050c0c7207 */ /* 0x000fe40000800000 */
[----:B------:R-:W-:Y:S02]  /*1b50*/  IADD3 R5, P2, PT, R10, 0x1, RZ ;  /* 0x000000010a057810 */ /* 0x000fe40007f5e0ff */
[----:B------:R-:W-:Y:S02]  /*1b60*/  SEL R11, RZ, 0xffffffff, !P1 ;  /* 0xffffffffff0b7807 */ /* 0x000fe40004800000 */
[----:B------:R-:W-:Y:S01]  /*1b70*/  LOP3.LUT P1, R9, R9, 0x80000000, RZ, 0xc0, !PT ;  /* 0x8000000009097812 */ /* 0x000fe2000782c0ff */
[----:B------:R-:W-:Y:S02]  /*1b80*/  IMAD.X R10, RZ, RZ, R12, P2 ;  /* 0x000000ffff0a7224 */ /* 0x000fe400010e060c */
[----:B------:R-:W-:Y:S01]  /*1b90*/  IMAD.IADD R4, R11, 0x1, -R4 ;  /* 0x000000010b047824 */ /* 0x000fe200078e0a04 */
[----:B------:R-:W-:-:S02]  /*1ba0*/  SHF.R.U32.HI R11, RZ, 0x1e, R7 ;  /* 0x0000001eff0b7819 */ /* 0x000fc40000011607 */
[----:B------:R-:W-:Y:S01]  /*1bb0*/  SHF.R.U64 R5, R5, 0xa, R10 ;  /* 0x0000000a05057819 */ /* 0x000fe2000000120a */
[----:B------:R-:W-:Y:S01]  /*1bc0*/  IMAD.SHL.U32 R4, R4, 0x100000, RZ ;  /* 0x0010000004047824 */ /* 0x000fe200078e00ff */
[----:B------:R-:W-:Y:S02]  /*1bd0*/  LEA.HI R6, R6, R11, RZ, 0x1 ;  /* 0x0000000b06067211 */ /* 0x000fe400078f08ff */
[----:B------:R-:W-:Y:S02]  /*1be0*/  IADD3 R5, P2, PT, R5, 0x1, RZ ;  /* 0x0000000105057810 */ /* 0x000fe40007f5e0ff */
[----:B------:R-:W-:Y:S01]  /*1bf0*/  @!P0 LOP3.LUT R9, R9, 0x80000000, RZ, 0x3c, !PT ;  /* 0x8000000009098812 */ /* 0x000fe200078e3cff */
[----:B------:R-:W-:Y:S01]  /*1c00*/  @P1 IMAD.MOV R6, RZ, RZ, -R6 ;  /* 0x000000ffff061224 */ /* 0x000fe200078e0a06 */
[----:B------:R-:W-:-:S04]  /*1c10*/  LEA.HI.X R10, R10, RZ, RZ, 0x16, P2 ;  /* 0x000000ff0a0a7211 */ /* 0x000fc800010fb4ff */
[--C-:B------:R-:W-:Y:S02]  /*1c20*/  SHF.R.U64 R5, R5, 0x1, R10.reuse ;  /* 0x0000000105057819 */ /* 0x100fe4000000120a */
[----:B------:R-:W-:Y:S02]  /*1c30*/  SHF.R.U32.HI R7, RZ, 0x1, R10 ;  /* 0x00000001ff077819 */ /* 0x000fe4000001160a */
[----:B------:R-:W-:-:S04]  /*1c40*/  IADD3 R16, P2, P3, RZ, RZ, R5 ;  /* 0x000000ffff107210 */ /* 0x000fc80007b5e005 */
[----:B------:R-:W-:-:S04]  /*1c50*/  IADD3.X R4, PT, PT, R4, 0x3fe00000, R7, P2, P3 ;  /* 0x3fe0000004047810 */ /* 0x000fc800017e6407 */
[----:B------:R-:W-:-:S07]  /*1c60*/  LOP3.LUT R13, R4, R9, RZ, 0xfc, !PT ;  /* 0x00000009040d7212 */ /* 0x000fce00078efcff */
.L_x_18:
[----:B------:R-:W-:Y:S02]  /*1c70*/  IMAD.MOV.U32 R9, RZ, RZ, 0x0 ;  /* 0x00000000ff097424 */ /* 0x000fe400078e00ff */
[----:B------:R-:W-:Y:S02]  /*1c80*/  IMAD.MOV.U32 R17, RZ, RZ, R13 ;  /* 0x000000ffff117224 */ /* 0x000fe400078e000d */
[----:B------:R-:W-:Y:S05]  /*1c90*/  RET.REL.NODEC R8 `(_Z13ripple_kernelPfif) ;  /* 0xffffffe008d87950 */ /* 0x000fea0003c3ffff */
.L_x_25:
[----:B------:R-:W-:-:S00]  /*1ca0*/  BRA `(.L_x_25) ;  /* 0xfffffffc00fc7947 */ /* 0x000fc0000383ffff */
[----:B------:R-:W-:-:S00]  /*1cb0*/  NOP ;  /* 0x0000000000007918 */ /* 0x000fc00000000000 */
        /* <DEDUP_REMOVED lines=12> */
.L_x_28:


//--------------------- .nv.global.init           --------------------------
	.section	.nv.global.init,"aw",@progbits
	.align	16
.nv.global.init:
	.type		__cudart_sin_cos_coeffs,@object
	.size		__cudart_sin_cos_coeffs,(__cudart_i2opi_d - __cudart_sin_cos_coeffs)
__cudart_sin_cos_coeffs:
        /*0000*/ 	.byte	0x46, 0xd2, 0xb0, 0x2c, 0xf1, 0xe5, 0x5a, 0xbe, 0x92, 0xe3, 0xac, 0x69, 0xe3, 0x1d, 0xc7, 0x3e
        /*0010*/ 	.byte	0xa1, 0x62, 0xdb, 0x19, 0xa0, 0x01, 0x2a, 0xbf, 0x18, 0x08, 0x11, 0x11, 0x11, 0x11, 0x81, 0x3f
        /*0020*/ 	.byte	0x54, 0x55, 0x55, 0x55, 0x55, 0x55, 0xc5, 0xbf, 0x00, 0x00, 0x00, 0x00, 0x00, 0x00, 0x00, 0x00
        /*0030*/ 	.byte	0x00, 0x00, 0x00, 0x00, 0x00, 0x00, 0x00, 0x00, 0x64, 0x81, 0xfd, 0x20, 0x83, 0xff, 0xa8, 0xbd
        /*0040*/ 	.byte	0x28, 0x85, 0xef, 0xc1, 0xa7, 0xee, 0x21, 0x3e, 0xd9, 0xe6, 0x06, 0x8e, 0x4f, 0x7e, 0x92, 0xbe
        /*0050*/ 	.byte	0xe9, 0xbc, 0xdd, 0x19, 0xa0, 0x01, 0xfa, 0x3e, 0x47, 0x5d, 0xc1, 0x16, 0x6c, 0xc1, 0x56, 0xbf
        /*0060*/ 	.byte	0x51, 0x55, 0x55, 0x55, 0x55, 0x55, 0xa5, 0x3f, 0x00, 0x00, 0x00, 0x00, 0x00, 0x00, 0xe0, 0xbf
        /*0070*/ 	.byte	0x00, 0x00, 0x00, 0x00, 0x00, 0x00, 0xf0, 0x3f, 0x00, 0x00, 0x00, 0x00, 0x00, 0x00, 0x00, 0x00
	.type		__cudart_i2opi_d,@object
	.size		__cudart_i2opi_d,(.L_0 - __cudart_i2opi_d)
__cudart_i2opi_d:
        /* <DEDUP_REMOVED lines=9> */
.L_0:


//--------------------- .nv.shared.reserved.0     --------------------------
	.section	.nv.shared.reserved.0,"aw",@nobits
	.weak		__nv_reservedSMEM_offset_0_alias
	.size		__nv_reservedSMEM_offset_0_alias, 0, 64
	.other		__nv_reservedSMEM_offset_0_alias,@"STO_CUDA_RESERVED_SHARED STV_DEFAULT"
__nv_reservedSMEM_offset_0_alias:
	.zero		0
	.zero		64


//--------------------- .nv.constant0._Z13ripple_kernelPfif --------------------------
	.section	.nv.constant0._Z13ripple_kernelPfif,"a",@progbits
	.sectionflags	@""
	.align	4
.nv.constant0._Z13ripple_kernelPfif:
	.zero		912


//--------------------- SYMBOLS --------------------------

	.type		.nv.reservedSmem.offset0,@object
	.size		.nv.reservedSmem.offset0,0x4
